//
// Generated by NVIDIA NVVM Compiler
//
// Compiler Build ID: CL-36424714
// Cuda compilation tools, release 13.0, V13.0.88
// Based on NVVM 20.0.0
//

.version 9.0
.target sm_100
.address_size 64

	// .globl	_Z19profile_load_x_onlyILi16ELi16ELi16ELi8EEvPK6__halfPS0_iii
// _ZZ19profile_load_x_onlyILi16ELi16ELi16ELi8EEvPK6__halfPS0_iiiE6x_smem has been demoted
// _ZZ20profile_dequant_onlyILi16ELi16ELi16ELi8EEvPKiPK6__halfS4_PS2_iiiiE6w_smem has been demoted
// _ZZ25profile_dequant_plus_wmmaILi16ELi16ELi16ELi8EEvPK6__halfPKiS2_S2_PS0_iiiiE6x_smem has been demoted
// _ZZ25profile_dequant_plus_wmmaILi16ELi16ELi16ELi8EEvPK6__halfPKiS2_S2_PS0_iiiiE6w_smem has been demoted

.visible .entry _Z19profile_load_x_onlyILi16ELi16ELi16ELi8EEvPK6__halfPS0_iii(
	.param .u64 .ptr .align 1 _Z19profile_load_x_onlyILi16ELi16ELi16ELi8EEvPK6__halfPS0_iii_param_0,
	.param .u64 .ptr .align 1 _Z19profile_load_x_onlyILi16ELi16ELi16ELi8EEvPK6__halfPS0_iii_param_1,
	.param .u32 _Z19profile_load_x_onlyILi16ELi16ELi16ELi8EEvPK6__halfPS0_iii_param_2,
	.param .u32 _Z19profile_load_x_onlyILi16ELi16ELi16ELi8EEvPK6__halfPS0_iii_param_3,
	.param .u32 _Z19profile_load_x_onlyILi16ELi16ELi16ELi8EEvPK6__halfPS0_iii_param_4
)
{
	.reg .pred 	%p<32>;
	.reg .b16 	%rs<9>;
	.reg .b32 	%r<127>;
	.reg .b32 	%f<43>;
	.reg .b64 	%rd<20>;
	// demoted variable
	.shared .align 2 .b8 _ZZ19profile_load_x_onlyILi16ELi16ELi16ELi8EEvPK6__halfPS0_iiiE6x_smem[512];
	ld.param.u64 	%rd3, [_Z19profile_load_x_onlyILi16ELi16ELi16ELi8EEvPK6__halfPS0_iii_param_0];
	ld.param.u32 	%r55, [_Z19profile_load_x_onlyILi16ELi16ELi16ELi8EEvPK6__halfPS0_iii_param_2];
	ld.param.u32 	%r56, [_Z19profile_load_x_onlyILi16ELi16ELi16ELi8EEvPK6__halfPS0_iii_param_4];
	cvta.to.global.u64 	%rd1, %rd3;
	mov.u32 	%r1, %ctaid.y;
	setp.lt.s32 	%p1, %r56, 1;
	mov.f32 	%f37, 0f00000000;
	@%p1 bra 	$L__BB0_24;
	mov.u32 	%r2, %tid.x;
	shl.b32 	%r3, %r1, 4;
	mov.u32 	%r4, %ntid.x;
	add.s32 	%r5, %r2, %r4;
	max.u32 	%r58, %r5, 256;
	setp.lt.u32 	%p2, %r5, 256;
	selp.u32 	%r59, 1, 0, %p2;
	add.s32 	%r60, %r5, %r59;
	sub.s32 	%r61, %r58, %r60;
	div.u32 	%r62, %r61, %r4;
	add.s32 	%r6, %r62, %r59;
	and.b32  	%r7, %r6, 3;
	shr.u32 	%r63, %r2, 4;
	and.b32  	%r8, %r2, 15;
	add.s32 	%r9, %r63, %r3;
	mul.lo.s32 	%r10, %r9, %r56;
	shr.u32 	%r64, %r5, 4;
	and.b32  	%r11, %r5, 15;
	add.s32 	%r12, %r64, %r3;
	mul.lo.s32 	%r13, %r12, %r56;
	add.s32 	%r14, %r5, %r4;
	shr.u32 	%r65, %r14, 4;
	and.b32  	%r15, %r14, 15;
	add.s32 	%r16, %r65, %r3;
	mul.lo.s32 	%r17, %r16, %r56;
	mov.f32 	%f37, 0f00000000;
	mov.b32 	%r121, 0;
$L__BB0_2:
	setp.gt.u32 	%p3, %r2, 255;
	@%p3 bra 	$L__BB0_23;
	setp.eq.s32 	%p4, %r7, 3;
	mov.u32 	%r122, %r2;
	@%p4 bra 	$L__BB0_12;
	setp.ge.s32 	%p5, %r9, %r55;
	add.s32 	%r19, %r8, %r121;
	setp.ge.s32 	%p6, %r19, %r56;
	or.pred  	%p7, %p5, %p6;
	@%p7 bra 	$L__BB0_6;
	add.s32 	%r67, %r10, %r19;
	mul.wide.u32 	%rd4, %r67, 2;
	add.s64 	%rd5, %rd1, %rd4;
	ld.global.nc.u16 	%rs1, [%rd5];
	shl.b32 	%r68, %r2, 1;
	and.b32  	%r69, %r68, 2016;
	mov.u32 	%r70, _ZZ19profile_load_x_onlyILi16ELi16ELi16ELi8EEvPK6__halfPS0_iiiE6x_smem;
	add.s32 	%r71, %r70, %r69;
	shl.b32 	%r72, %r8, 1;
	add.s32 	%r73, %r71, %r72;
	st.shared.u16 	[%r73], %rs1;
	// begin inline asm
	{  cvt.f32.f16 %f23, %rs1;}

	// end inline asm
	add.f32 	%f37, %f37, %f23;
$L__BB0_6:
	setp.eq.s32 	%p8, %r7, 0;
	mov.u32 	%r122, %r5;
	@%p8 bra 	$L__BB0_12;
	setp.ge.s32 	%p9, %r12, %r55;
	add.s32 	%r20, %r11, %r121;
	setp.ge.s32 	%p10, %r20, %r56;
	or.pred  	%p11, %p9, %p10;
	@%p11 bra 	$L__BB0_9;
	add.s32 	%r75, %r13, %r20;
	mul.wide.u32 	%rd6, %r75, 2;
	add.s64 	%rd7, %rd1, %rd6;
	ld.global.nc.u16 	%rs2, [%rd7];
	shl.b32 	%r76, %r5, 1;
	and.b32  	%r77, %r76, -32;
	mov.u32 	%r78, _ZZ19profile_load_x_onlyILi16ELi16ELi16ELi8EEvPK6__halfPS0_iiiE6x_smem;
	add.s32 	%r79, %r78, %r77;
	shl.b32 	%r80, %r11, 1;
	add.s32 	%r81, %r79, %r80;
	st.shared.u16 	[%r81], %rs2;
	// begin inline asm
	{  cvt.f32.f16 %f24, %rs2;}

	// end inline asm
	add.f32 	%f37, %f37, %f24;
$L__BB0_9:
	setp.eq.s32 	%p12, %r7, 1;
	mov.u32 	%r122, %r14;
	@%p12 bra 	$L__BB0_12;
	add.s32 	%r122, %r14, %r4;
	setp.ge.s32 	%p13, %r16, %r55;
	add.s32 	%r22, %r15, %r121;
	setp.ge.s32 	%p14, %r22, %r56;
	or.pred  	%p15, %p13, %p14;
	@%p15 bra 	$L__BB0_12;
	add.s32 	%r83, %r17, %r22;
	mul.wide.u32 	%rd8, %r83, 2;
	add.s64 	%rd9, %rd1, %rd8;
	ld.global.nc.u16 	%rs3, [%rd9];
	shl.b32 	%r84, %r14, 1;
	and.b32  	%r85, %r84, -32;
	mov.u32 	%r86, _ZZ19profile_load_x_onlyILi16ELi16ELi16ELi8EEvPK6__halfPS0_iiiE6x_smem;
	add.s32 	%r87, %r86, %r85;
	shl.b32 	%r88, %r15, 1;
	add.s32 	%r89, %r87, %r88;
	st.shared.u16 	[%r89], %rs3;
	// begin inline asm
	{  cvt.f32.f16 %f25, %rs3;}

	// end inline asm
	add.f32 	%f37, %f37, %f25;
$L__BB0_12:
	setp.lt.u32 	%p16, %r6, 3;
	@%p16 bra 	$L__BB0_23;
	shl.b32 	%r90, %r4, 1;
	add.s32 	%r125, %r90, %r122;
	mad.lo.s32 	%r124, %r4, 3, %r122;
	add.s32 	%r123, %r4, %r122;
$L__BB0_14:
	shr.u32 	%r32, %r122, 4;
	and.b32  	%r33, %r122, 15;
	add.s32 	%r34, %r32, %r3;
	add.s32 	%r35, %r33, %r121;
	setp.ge.s32 	%p17, %r34, %r55;
	setp.ge.s32 	%p18, %r35, %r56;
	or.pred  	%p19, %p17, %p18;
	@%p19 bra 	$L__BB0_16;
	shl.b32 	%r91, %r32, 5;
	mov.u32 	%r92, _ZZ19profile_load_x_onlyILi16ELi16ELi16ELi8EEvPK6__halfPS0_iiiE6x_smem;
	add.s32 	%r93, %r92, %r91;
	shl.b32 	%r94, %r33, 1;
	add.s32 	%r95, %r93, %r94;
	mad.lo.s32 	%r96, %r34, %r56, %r35;
	mul.wide.u32 	%rd10, %r96, 2;
	add.s64 	%rd11, %rd1, %rd10;
	ld.global.nc.u16 	%rs4, [%rd11];
	st.shared.u16 	[%r95], %rs4;
	// begin inline asm
	{  cvt.f32.f16 %f26, %rs4;}

	// end inline asm
	add.f32 	%f37, %f37, %f26;
$L__BB0_16:
	shr.u32 	%r36, %r123, 4;
	and.b32  	%r37, %r123, 15;
	add.s32 	%r38, %r36, %r3;
	add.s32 	%r39, %r37, %r121;
	setp.ge.s32 	%p20, %r38, %r55;
	setp.ge.s32 	%p21, %r39, %r56;
	or.pred  	%p22, %p20, %p21;
	@%p22 bra 	$L__BB0_18;
	shl.b32 	%r97, %r36, 5;
	mov.u32 	%r98, _ZZ19profile_load_x_onlyILi16ELi16ELi16ELi8EEvPK6__halfPS0_iiiE6x_smem;
	add.s32 	%r99, %r98, %r97;
	shl.b32 	%r100, %r37, 1;
	add.s32 	%r101, %r99, %r100;
	mad.lo.s32 	%r102, %r38, %r56, %r39;
	mul.wide.u32 	%rd12, %r102, 2;
	add.s64 	%rd13, %rd1, %rd12;
	ld.global.nc.u16 	%rs5, [%rd13];
	st.shared.u16 	[%r101], %rs5;
	// begin inline asm
	{  cvt.f32.f16 %f27, %rs5;}

	// end inline asm
	add.f32 	%f37, %f37, %f27;
$L__BB0_18:
	add.s32 	%r40, %r122, %r4;
	shr.u32 	%r41, %r125, 4;
	and.b32  	%r42, %r125, 15;
	add.s32 	%r43, %r41, %r3;
	add.s32 	%r44, %r42, %r121;
	setp.ge.s32 	%p23, %r43, %r55;
	setp.ge.s32 	%p24, %r44, %r56;
	or.pred  	%p25, %p23, %p24;
	@%p25 bra 	$L__BB0_20;
	shl.b32 	%r103, %r41, 5;
	mov.u32 	%r104, _ZZ19profile_load_x_onlyILi16ELi16ELi16ELi8EEvPK6__halfPS0_iiiE6x_smem;
	add.s32 	%r105, %r104, %r103;
	shl.b32 	%r106, %r42, 1;
	add.s32 	%r107, %r105, %r106;
	mad.lo.s32 	%r108, %r43, %r56, %r44;
	mul.wide.u32 	%rd14, %r108, 2;
	add.s64 	%rd15, %rd1, %rd14;
	ld.global.nc.u16 	%rs6, [%rd15];
	st.shared.u16 	[%r107], %rs6;
	// begin inline asm
	{  cvt.f32.f16 %f28, %rs6;}

	// end inline asm
	add.f32 	%f37, %f37, %f28;
$L__BB0_20:
	add.s32 	%r45, %r40, %r4;
	shr.u32 	%r46, %r124, 4;
	and.b32  	%r47, %r124, 15;
	add.s32 	%r48, %r46, %r3;
	add.s32 	%r49, %r47, %r121;
	setp.ge.s32 	%p26, %r48, %r55;
	setp.ge.s32 	%p27, %r49, %r56;
	or.pred  	%p28, %p26, %p27;
	@%p28 bra 	$L__BB0_22;
	shl.b32 	%r109, %r46, 5;
	mov.u32 	%r110, _ZZ19profile_load_x_onlyILi16ELi16ELi16ELi8EEvPK6__halfPS0_iiiE6x_smem;
	add.s32 	%r111, %r110, %r109;
	shl.b32 	%r112, %r47, 1;
	add.s32 	%r113, %r111, %r112;
	mad.lo.s32 	%r114, %r48, %r56, %r49;
	mul.wide.u32 	%rd16, %r114, 2;
	add.s64 	%rd17, %rd1, %rd16;
	ld.global.nc.u16 	%rs7, [%rd17];
	st.shared.u16 	[%r113], %rs7;
	// begin inline asm
	{  cvt.f32.f16 %f29, %rs7;}

	// end inline asm
	add.f32 	%f37, %f37, %f29;
$L__BB0_22:
	add.s32 	%r115, %r45, %r4;
	add.s32 	%r122, %r115, %r4;
	shl.b32 	%r116, %r4, 2;
	add.s32 	%r125, %r125, %r116;
	add.s32 	%r124, %r124, %r116;
	add.s32 	%r123, %r123, %r116;
	setp.lt.u32 	%p29, %r122, 256;
	@%p29 bra 	$L__BB0_14;
$L__BB0_23:
	bar.sync 	0;
	add.s32 	%r121, %r121, 16;
	setp.lt.s32 	%p30, %r121, %r56;
	@%p30 bra 	$L__BB0_2;
$L__BB0_24:
	mov.u32 	%r117, %tid.x;
	mov.u32 	%r118, %ctaid.x;
	or.b32  	%r119, %r117, %r118;
	or.b32  	%r120, %r119, %r1;
	setp.ne.s32 	%p31, %r120, 0;
	@%p31 bra 	$L__BB0_26;
	ld.param.u64 	%rd19, [_Z19profile_load_x_onlyILi16ELi16ELi16ELi8EEvPK6__halfPS0_iii_param_1];
	// begin inline asm
	{  cvt.rn.f16.f32 %rs8, %f37;}

	// end inline asm
	cvta.to.global.u64 	%rd18, %rd19;
	st.global.u16 	[%rd18], %rs8;
$L__BB0_26:
	ret;

}
	// .globl	_Z24profile_load_packed_onlyILi16ELi16ELi16ELi8EEvPKiP6__halfiii
.visible .entry _Z24profile_load_packed_onlyILi16ELi16ELi16ELi8EEvPKiP6__halfiii(
	.param .u64 .ptr .align 1 _Z24profile_load_packed_onlyILi16ELi16ELi16ELi8EEvPKiP6__halfiii_param_0,
	.param .u64 .ptr .align 1 _Z24profile_load_packed_onlyILi16ELi16ELi16ELi8EEvPKiP6__halfiii_param_1,
	.param .u32 _Z24profile_load_packed_onlyILi16ELi16ELi16ELi8EEvPKiP6__halfiii_param_2,
	.param .u32 _Z24profile_load_packed_onlyILi16ELi16ELi16ELi8EEvPKiP6__halfiii_param_3,
	.param .u32 _Z24profile_load_packed_onlyILi16ELi16ELi16ELi8EEvPKiP6__halfiii_param_4
)
{
	.reg .pred 	%p<32>;
	.reg .b16 	%rs<2>;
	.reg .b32 	%r<133>;
	.reg .b32 	%f<6>;
	.reg .b64 	%rd<19>;

	ld.param.u64 	%rd3, [_Z24profile_load_packed_onlyILi16ELi16ELi16ELi8EEvPKiP6__halfiii_param_0];
	ld.param.u64 	%rd2, [_Z24profile_load_packed_onlyILi16ELi16ELi16ELi8EEvPKiP6__halfiii_param_1];
	ld.param.u32 	%r62, [_Z24profile_load_packed_onlyILi16ELi16ELi16ELi8EEvPKiP6__halfiii_param_3];
	ld.param.u32 	%r63, [_Z24profile_load_packed_onlyILi16ELi16ELi16ELi8EEvPKiP6__halfiii_param_4];
	cvta.to.global.u64 	%rd1, %rd3;
	shr.s32 	%r64, %r63, 31;
	shr.u32 	%r65, %r64, 30;
	add.s32 	%r66, %r63, %r65;
	shr.s32 	%r1, %r66, 2;
	mov.u32 	%r2, %ctaid.x;
	setp.lt.s32 	%p1, %r63, 1;
	mov.f32 	%f5, 0f00000000;
	@%p1 bra 	$L__BB1_25;
	mov.u32 	%r3, %tid.x;
	shl.b32 	%r4, %r2, 4;
	mov.u32 	%r5, %ntid.x;
	add.s32 	%r6, %r3, %r5;
	max.u32 	%r68, %r6, 256;
	setp.lt.u32 	%p2, %r6, 256;
	selp.u32 	%r69, 1, 0, %p2;
	add.s32 	%r70, %r6, %r69;
	sub.s32 	%r71, %r68, %r70;
	div.u32 	%r72, %r71, %r5;
	add.s32 	%r7, %r72, %r69;
	and.b32  	%r8, %r7, 3;
	shr.u32 	%r73, %r3, 4;
	add.s32 	%r9, %r73, %r4;
	shr.u32 	%r74, %r6, 4;
	add.s32 	%r10, %r74, %r4;
	add.s32 	%r11, %r6, %r5;
	shr.u32 	%r75, %r11, 4;
	and.b32  	%r12, %r11, 15;
	add.s32 	%r13, %r75, %r4;
	mul.lo.s32 	%r14, %r13, %r1;
	add.s32 	%r15, %r11, %r5;
	shl.b32 	%r16, %r5, 2;
	mov.b32 	%r116, 0;
	and.b32  	%r78, %r3, 15;
	mov.u32 	%r128, %r116;
$L__BB1_2:
	setp.gt.u32 	%p3, %r3, 255;
	@%p3 bra 	$L__BB1_23;
	setp.eq.s32 	%p4, %r8, 3;
	mov.u32 	%r120, %r3;
	@%p4 bra 	$L__BB1_12;
	setp.ge.s32 	%p5, %r9, %r62;
	add.s32 	%r19, %r78, %r116;
	setp.ge.s32 	%p6, %r19, %r63;
	or.pred  	%p7, %p5, %p6;
	@%p7 bra 	$L__BB1_6;
	shr.u32 	%r79, %r19, 2;
	mad.lo.s32 	%r80, %r9, %r1, %r79;
	mul.wide.u32 	%rd4, %r80, 4;
	add.s64 	%rd5, %rd1, %rd4;
	ld.global.nc.u32 	%r81, [%rd5];
	add.s32 	%r128, %r81, %r128;
$L__BB1_6:
	setp.eq.s32 	%p8, %r8, 0;
	mov.u32 	%r120, %r6;
	@%p8 bra 	$L__BB1_12;
	setp.ge.s32 	%p9, %r10, %r62;
	and.b32  	%r82, %r6, 15;
	add.s32 	%r22, %r82, %r116;
	setp.ge.s32 	%p10, %r22, %r63;
	or.pred  	%p11, %p9, %p10;
	@%p11 bra 	$L__BB1_9;
	shr.u32 	%r83, %r22, 2;
	mad.lo.s32 	%r84, %r10, %r1, %r83;
	mul.wide.u32 	%rd6, %r84, 4;
	add.s64 	%rd7, %rd1, %rd6;
	ld.global.nc.u32 	%r85, [%rd7];
	add.s32 	%r128, %r85, %r128;
$L__BB1_9:
	setp.eq.s32 	%p12, %r8, 1;
	mov.u32 	%r120, %r11;
	@%p12 bra 	$L__BB1_12;
	setp.ge.s32 	%p13, %r13, %r62;
	add.s32 	%r25, %r12, %r116;
	setp.ge.s32 	%p14, %r25, %r63;
	or.pred  	%p15, %p13, %p14;
	mov.u32 	%r120, %r15;
	@%p15 bra 	$L__BB1_12;
	shr.u32 	%r87, %r25, 2;
	add.s32 	%r88, %r14, %r87;
	mul.wide.u32 	%rd8, %r88, 4;
	add.s64 	%rd9, %rd1, %rd8;
	ld.global.nc.u32 	%r89, [%rd9];
	add.s32 	%r128, %r89, %r128;
	mov.u32 	%r120, %r15;
$L__BB1_12:
	setp.lt.u32 	%p16, %r7, 3;
	@%p16 bra 	$L__BB1_23;
	shl.b32 	%r90, %r5, 1;
	add.s32 	%r125, %r90, %r120;
	mad.lo.s32 	%r124, %r5, 3, %r120;
	add.s32 	%r123, %r5, %r120;
$L__BB1_14:
	shr.u32 	%r91, %r120, 4;
	and.b32  	%r92, %r120, 15;
	add.s32 	%r38, %r91, %r4;
	add.s32 	%r39, %r92, %r116;
	setp.ge.s32 	%p17, %r38, %r62;
	setp.ge.s32 	%p18, %r39, %r63;
	or.pred  	%p19, %p17, %p18;
	@%p19 bra 	$L__BB1_16;
	shr.u32 	%r93, %r39, 2;
	mad.lo.s32 	%r94, %r38, %r1, %r93;
	mul.wide.u32 	%rd10, %r94, 4;
	add.s64 	%rd11, %rd1, %rd10;
	ld.global.nc.u32 	%r95, [%rd11];
	add.s32 	%r128, %r95, %r128;
$L__BB1_16:
	shr.u32 	%r96, %r123, 4;
	and.b32  	%r97, %r123, 15;
	add.s32 	%r42, %r96, %r4;
	add.s32 	%r43, %r97, %r116;
	setp.ge.s32 	%p20, %r42, %r62;
	setp.ge.s32 	%p21, %r43, %r63;
	or.pred  	%p22, %p20, %p21;
	@%p22 bra 	$L__BB1_18;
	shr.u32 	%r98, %r43, 2;
	mad.lo.s32 	%r99, %r42, %r1, %r98;
	mul.wide.u32 	%rd12, %r99, 4;
	add.s64 	%rd13, %rd1, %rd12;
	ld.global.nc.u32 	%r100, [%rd13];
	add.s32 	%r128, %r100, %r128;
$L__BB1_18:
	add.s32 	%r46, %r120, %r5;
	shr.u32 	%r101, %r125, 4;
	and.b32  	%r102, %r125, 15;
	add.s32 	%r47, %r101, %r4;
	add.s32 	%r48, %r102, %r116;
	setp.ge.s32 	%p23, %r47, %r62;
	setp.ge.s32 	%p24, %r48, %r63;
	or.pred  	%p25, %p23, %p24;
	@%p25 bra 	$L__BB1_20;
	shr.u32 	%r103, %r48, 2;
	mad.lo.s32 	%r104, %r47, %r1, %r103;
	mul.wide.u32 	%rd14, %r104, 4;
	add.s64 	%rd15, %rd1, %rd14;
	ld.global.nc.u32 	%r105, [%rd15];
	add.s32 	%r128, %r105, %r128;
$L__BB1_20:
	add.s32 	%r51, %r46, %r5;
	shr.u32 	%r106, %r124, 4;
	and.b32  	%r107, %r124, 15;
	add.s32 	%r52, %r106, %r4;
	add.s32 	%r53, %r107, %r116;
	setp.ge.s32 	%p26, %r52, %r62;
	setp.ge.s32 	%p27, %r53, %r63;
	or.pred  	%p28, %p26, %p27;
	@%p28 bra 	$L__BB1_22;
	shr.u32 	%r108, %r53, 2;
	mad.lo.s32 	%r109, %r52, %r1, %r108;
	mul.wide.u32 	%rd16, %r109, 4;
	add.s64 	%rd17, %rd1, %rd16;
	ld.global.nc.u32 	%r110, [%rd17];
	add.s32 	%r128, %r110, %r128;
$L__BB1_22:
	add.s32 	%r111, %r51, %r5;
	add.s32 	%r120, %r111, %r5;
	add.s32 	%r125, %r125, %r16;
	add.s32 	%r124, %r124, %r16;
	add.s32 	%r123, %r123, %r16;
	setp.lt.u32 	%p29, %r120, 256;
	@%p29 bra 	$L__BB1_14;
$L__BB1_23:
	bar.sync 	0;
	add.s32 	%r116, %r116, 16;
	setp.lt.s32 	%p30, %r116, %r63;
	@%p30 bra 	$L__BB1_2;
	cvt.rn.f32.s32 	%f5, %r128;
$L__BB1_25:
	mov.u32 	%r112, %tid.x;
	mov.u32 	%r113, %ctaid.y;
	or.b32  	%r114, %r112, %r113;
	or.b32  	%r115, %r114, %r2;
	setp.ne.s32 	%p31, %r115, 0;
	@%p31 bra 	$L__BB1_27;
	// begin inline asm
	{  cvt.rn.f16.f32 %rs1, %f5;}

	// end inline asm
	cvta.to.global.u64 	%rd18, %rd2;
	st.global.u16 	[%rd18], %rs1;
$L__BB1_27:
	ret;

}
	// .globl	_Z25profile_extract_bits_onlyILi16ELi16ELi16ELi8EEvPKiP6__halfiii
.visible .entry _Z25profile_extract_bits_onlyILi16ELi16ELi16ELi8EEvPKiP6__halfiii(
	.param .u64 .ptr .align 1 _Z25profile_extract_bits_onlyILi16ELi16ELi16ELi8EEvPKiP6__halfiii_param_0,
	.param .u64 .ptr .align 1 _Z25profile_extract_bits_onlyILi16ELi16ELi16ELi8EEvPKiP6__halfiii_param_1,
	.param .u32 _Z25profile_extract_bits_onlyILi16ELi16ELi16ELi8EEvPKiP6__halfiii_param_2,
	.param .u32 _Z25profile_extract_bits_onlyILi16ELi16ELi16ELi8EEvPKiP6__halfiii_param_3,
	.param .u32 _Z25profile_extract_bits_onlyILi16ELi16ELi16ELi8EEvPKiP6__halfiii_param_4
)
{
	.reg .pred 	%p<32>;
	.reg .b16 	%rs<2>;
	.reg .b32 	%r<175>;
	.reg .b32 	%f<6>;
	.reg .b64 	%rd<19>;

	ld.param.u64 	%rd3, [_Z25profile_extract_bits_onlyILi16ELi16ELi16ELi8EEvPKiP6__halfiii_param_0];
	ld.param.u64 	%rd2, [_Z25profile_extract_bits_onlyILi16ELi16ELi16ELi8EEvPKiP6__halfiii_param_1];
	ld.param.u32 	%r78, [_Z25profile_extract_bits_onlyILi16ELi16ELi16ELi8EEvPKiP6__halfiii_param_3];
	ld.param.u32 	%r79, [_Z25profile_extract_bits_onlyILi16ELi16ELi16ELi8EEvPKiP6__halfiii_param_4];
	cvta.to.global.u64 	%rd1, %rd3;
	shr.s32 	%r80, %r79, 31;
	shr.u32 	%r81, %r80, 30;
	add.s32 	%r82, %r79, %r81;
	shr.s32 	%r1, %r82, 2;
	mov.u32 	%r2, %ctaid.x;
	setp.lt.s32 	%p1, %r79, 1;
	mov.f32 	%f5, 0f00000000;
	@%p1 bra 	$L__BB2_25;
	mov.u32 	%r3, %tid.x;
	shl.b32 	%r4, %r2, 4;
	mov.u32 	%r5, %ntid.x;
	add.s32 	%r6, %r3, %r5;
	max.u32 	%r84, %r6, 256;
	setp.lt.u32 	%p2, %r6, 256;
	selp.u32 	%r85, 1, 0, %p2;
	add.s32 	%r86, %r6, %r85;
	sub.s32 	%r87, %r84, %r86;
	div.u32 	%r88, %r87, %r5;
	add.s32 	%r7, %r88, %r85;
	and.b32  	%r8, %r7, 3;
	shr.u32 	%r89, %r3, 4;
	add.s32 	%r9, %r89, %r4;
	shl.b32 	%r90, %r3, 3;
	and.b32  	%r10, %r90, 24;
	shr.u32 	%r91, %r6, 4;
	add.s32 	%r11, %r91, %r4;
	shl.b32 	%r92, %r6, 3;
	and.b32  	%r12, %r92, 24;
	add.s32 	%r13, %r6, %r5;
	shr.u32 	%r93, %r13, 4;
	and.b32  	%r14, %r13, 15;
	add.s32 	%r15, %r93, %r4;
	mul.lo.s32 	%r16, %r15, %r1;
	shl.b32 	%r94, %r13, 3;
	and.b32  	%r17, %r94, 24;
	add.s32 	%r18, %r13, %r5;
	shl.b32 	%r19, %r5, 2;
	shl.b32 	%r20, %r5, 5;
	mov.b32 	%r154, 0;
	and.b32  	%r97, %r3, 15;
	mov.u32 	%r170, %r154;
$L__BB2_2:
	setp.gt.u32 	%p3, %r3, 255;
	@%p3 bra 	$L__BB2_23;
	setp.eq.s32 	%p4, %r8, 3;
	mov.u32 	%r158, %r3;
	@%p4 bra 	$L__BB2_12;
	setp.ge.s32 	%p5, %r9, %r78;
	add.s32 	%r23, %r97, %r154;
	setp.ge.s32 	%p6, %r23, %r79;
	or.pred  	%p7, %p5, %p6;
	@%p7 bra 	$L__BB2_6;
	shr.u32 	%r98, %r23, 2;
	mad.lo.s32 	%r99, %r9, %r1, %r98;
	mul.wide.u32 	%rd4, %r99, 4;
	add.s64 	%rd5, %rd1, %rd4;
	ld.global.nc.u32 	%r100, [%rd5];
	shr.s32 	%r101, %r100, %r10;
	and.b32  	%r102, %r101, 255;
	add.s32 	%r170, %r102, %r170;
$L__BB2_6:
	setp.eq.s32 	%p8, %r8, 0;
	mov.u32 	%r158, %r6;
	@%p8 bra 	$L__BB2_12;
	setp.ge.s32 	%p9, %r11, %r78;
	and.b32  	%r103, %r6, 15;
	add.s32 	%r26, %r103, %r154;
	setp.ge.s32 	%p10, %r26, %r79;
	or.pred  	%p11, %p9, %p10;
	@%p11 bra 	$L__BB2_9;
	shr.u32 	%r104, %r26, 2;
	mad.lo.s32 	%r105, %r11, %r1, %r104;
	mul.wide.u32 	%rd6, %r105, 4;
	add.s64 	%rd7, %rd1, %rd6;
	ld.global.nc.u32 	%r106, [%rd7];
	shr.s32 	%r107, %r106, %r12;
	and.b32  	%r108, %r107, 255;
	add.s32 	%r170, %r108, %r170;
$L__BB2_9:
	setp.eq.s32 	%p12, %r8, 1;
	mov.u32 	%r158, %r13;
	@%p12 bra 	$L__BB2_12;
	setp.ge.s32 	%p13, %r15, %r78;
	add.s32 	%r29, %r14, %r154;
	setp.ge.s32 	%p14, %r29, %r79;
	or.pred  	%p15, %p13, %p14;
	mov.u32 	%r158, %r18;
	@%p15 bra 	$L__BB2_12;
	shr.u32 	%r110, %r29, 2;
	add.s32 	%r111, %r16, %r110;
	mul.wide.u32 	%rd8, %r111, 4;
	add.s64 	%rd9, %rd1, %rd8;
	ld.global.nc.u32 	%r112, [%rd9];
	shr.s32 	%r113, %r112, %r17;
	and.b32  	%r114, %r113, 255;
	add.s32 	%r170, %r114, %r170;
	mov.u32 	%r158, %r18;
$L__BB2_12:
	setp.lt.u32 	%p16, %r7, 3;
	@%p16 bra 	$L__BB2_23;
	shl.b32 	%r115, %r5, 1;
	add.s32 	%r167, %r115, %r158;
	shl.b32 	%r161, %r158, 3;
	shl.b32 	%r116, %r5, 4;
	add.s32 	%r166, %r116, %r161;
	mad.lo.s32 	%r165, %r5, 3, %r158;
	mad.lo.s32 	%r164, %r5, 24, %r161;
	add.s32 	%r162, %r5, %r158;
	shl.b32 	%r163, %r162, 3;
$L__BB2_14:
	shr.u32 	%r117, %r158, 4;
	and.b32  	%r118, %r158, 15;
	add.s32 	%r50, %r117, %r4;
	add.s32 	%r51, %r118, %r154;
	setp.ge.s32 	%p17, %r50, %r78;
	setp.ge.s32 	%p18, %r51, %r79;
	or.pred  	%p19, %p17, %p18;
	@%p19 bra 	$L__BB2_16;
	shr.u32 	%r119, %r51, 2;
	mad.lo.s32 	%r120, %r50, %r1, %r119;
	mul.wide.u32 	%rd10, %r120, 4;
	add.s64 	%rd11, %rd1, %rd10;
	ld.global.nc.u32 	%r121, [%rd11];
	and.b32  	%r122, %r161, 24;
	shr.s32 	%r123, %r121, %r122;
	and.b32  	%r124, %r123, 255;
	add.s32 	%r170, %r124, %r170;
$L__BB2_16:
	shr.u32 	%r125, %r162, 4;
	and.b32  	%r126, %r162, 15;
	add.s32 	%r54, %r125, %r4;
	add.s32 	%r55, %r126, %r154;
	setp.ge.s32 	%p20, %r54, %r78;
	setp.ge.s32 	%p21, %r55, %r79;
	or.pred  	%p22, %p20, %p21;
	@%p22 bra 	$L__BB2_18;
	shr.u32 	%r127, %r55, 2;
	mad.lo.s32 	%r128, %r54, %r1, %r127;
	mul.wide.u32 	%rd12, %r128, 4;
	add.s64 	%rd13, %rd1, %rd12;
	ld.global.nc.u32 	%r129, [%rd13];
	and.b32  	%r130, %r163, 24;
	shr.s32 	%r131, %r129, %r130;
	and.b32  	%r132, %r131, 255;
	add.s32 	%r170, %r132, %r170;
$L__BB2_18:
	add.s32 	%r58, %r158, %r5;
	shr.u32 	%r133, %r167, 4;
	and.b32  	%r134, %r167, 15;
	add.s32 	%r59, %r133, %r4;
	add.s32 	%r60, %r134, %r154;
	setp.ge.s32 	%p23, %r59, %r78;
	setp.ge.s32 	%p24, %r60, %r79;
	or.pred  	%p25, %p23, %p24;
	@%p25 bra 	$L__BB2_20;
	shr.u32 	%r135, %r60, 2;
	mad.lo.s32 	%r136, %r59, %r1, %r135;
	mul.wide.u32 	%rd14, %r136, 4;
	add.s64 	%rd15, %rd1, %rd14;
	ld.global.nc.u32 	%r137, [%rd15];
	and.b32  	%r138, %r166, 24;
	shr.s32 	%r139, %r137, %r138;
	and.b32  	%r140, %r139, 255;
	add.s32 	%r170, %r140, %r170;
$L__BB2_20:
	add.s32 	%r63, %r58, %r5;
	shr.u32 	%r141, %r165, 4;
	and.b32  	%r142, %r165, 15;
	add.s32 	%r64, %r141, %r4;
	add.s32 	%r65, %r142, %r154;
	setp.ge.s32 	%p26, %r64, %r78;
	setp.ge.s32 	%p27, %r65, %r79;
	or.pred  	%p28, %p26, %p27;
	@%p28 bra 	$L__BB2_22;
	shr.u32 	%r143, %r65, 2;
	mad.lo.s32 	%r144, %r64, %r1, %r143;
	mul.wide.u32 	%rd16, %r144, 4;
	add.s64 	%rd17, %rd1, %rd16;
	ld.global.nc.u32 	%r145, [%rd17];
	and.b32  	%r146, %r164, 24;
	shr.s32 	%r147, %r145, %r146;
	and.b32  	%r148, %r147, 255;
	add.s32 	%r170, %r148, %r170;
$L__BB2_22:
	add.s32 	%r149, %r63, %r5;
	add.s32 	%r158, %r149, %r5;
	add.s32 	%r167, %r167, %r19;
	add.s32 	%r166, %r166, %r20;
	add.s32 	%r165, %r165, %r19;
	add.s32 	%r164, %r164, %r20;
	add.s32 	%r163, %r163, %r20;
	add.s32 	%r162, %r162, %r19;
	add.s32 	%r161, %r161, %r20;
	setp.lt.u32 	%p29, %r158, 256;
	@%p29 bra 	$L__BB2_14;
$L__BB2_23:
	bar.sync 	0;
	add.s32 	%r154, %r154, 16;
	setp.lt.s32 	%p30, %r154, %r79;
	@%p30 bra 	$L__BB2_2;
	cvt.rn.f32.s32 	%f5, %r170;
$L__BB2_25:
	mov.u32 	%r150, %tid.x;
	mov.u32 	%r151, %ctaid.y;
	or.b32  	%r152, %r150, %r151;
	or.b32  	%r153, %r152, %r2;
	setp.ne.s32 	%p31, %r153, 0;
	@%p31 bra 	$L__BB2_27;
	// begin inline asm
	{  cvt.rn.f16.f32 %rs1, %f5;}

	// end inline asm
	cvta.to.global.u64 	%rd18, %rd2;
	st.global.u16 	[%rd18], %rs1;
$L__BB2_27:
	ret;

}
	// .globl	_Z26profile_load_scale_zp_onlyILi16ELi16ELi16ELi8EEvPK6__halfS2_PS0_iiii
.visible .entry _Z26profile_load_scale_zp_onlyILi16ELi16ELi16ELi8EEvPK6__halfS2_PS0_iiii(
	.param .u64 .ptr .align 1 _Z26profile_load_scale_zp_onlyILi16ELi16ELi16ELi8EEvPK6__halfS2_PS0_iiii_param_0,
	.param .u64 .ptr .align 1 _Z26profile_load_scale_zp_onlyILi16ELi16ELi16ELi8EEvPK6__halfS2_PS0_iiii_param_1,
	.param .u64 .ptr .align 1 _Z26profile_load_scale_zp_onlyILi16ELi16ELi16ELi8EEvPK6__halfS2_PS0_iiii_param_2,
	.param .u32 _Z26profile_load_scale_zp_onlyILi16ELi16ELi16ELi8EEvPK6__halfS2_PS0_iiii_param_3,
	.param .u32 _Z26profile_load_scale_zp_onlyILi16ELi16ELi16ELi8EEvPK6__halfS2_PS0_iiii_param_4,
	.param .u32 _Z26profile_load_scale_zp_onlyILi16ELi16ELi16ELi8EEvPK6__halfS2_PS0_iiii_param_5,
	.param .u32 _Z26profile_load_scale_zp_onlyILi16ELi16ELi16ELi8EEvPK6__halfS2_PS0_iiii_param_6
)
{
	.reg .pred 	%p<32>;
	.reg .b16 	%rs<16>;
	.reg .b32 	%r<99>;
	.reg .b32 	%f<57>;
	.reg .b64 	%rd<28>;

	ld.param.u64 	%rd4, [_Z26profile_load_scale_zp_onlyILi16ELi16ELi16ELi8EEvPK6__halfS2_PS0_iiii_param_0];
	ld.param.u64 	%rd5, [_Z26profile_load_scale_zp_onlyILi16ELi16ELi16ELi8EEvPK6__halfS2_PS0_iiii_param_1];
	ld.param.u64 	%rd3, [_Z26profile_load_scale_zp_onlyILi16ELi16ELi16ELi8EEvPK6__halfS2_PS0_iiii_param_2];
	ld.param.u32 	%r48, [_Z26profile_load_scale_zp_onlyILi16ELi16ELi16ELi8EEvPK6__halfS2_PS0_iiii_param_4];
	ld.param.u32 	%r49, [_Z26profile_load_scale_zp_onlyILi16ELi16ELi16ELi8EEvPK6__halfS2_PS0_iiii_param_5];
	ld.param.u32 	%r50, [_Z26profile_load_scale_zp_onlyILi16ELi16ELi16ELi8EEvPK6__halfS2_PS0_iiii_param_6];
	cvta.to.global.u64 	%rd1, %rd5;
	cvta.to.global.u64 	%rd2, %rd4;
	add.s32 	%r51, %r49, %r50;
	add.s32 	%r52, %r51, -1;
	div.s32 	%r1, %r52, %r50;
	mov.u32 	%r2, %ctaid.x;
	setp.lt.s32 	%p1, %r49, 1;
	mov.f32 	%f51, 0f00000000;
	@%p1 bra 	$L__BB3_24;
	mov.u32 	%r3, %tid.x;
	shl.b32 	%r4, %r2, 4;
	mov.u32 	%r5, %ntid.x;
	add.s32 	%r6, %r3, %r5;
	max.u32 	%r54, %r6, 256;
	setp.lt.u32 	%p2, %r6, 256;
	selp.u32 	%r55, 1, 0, %p2;
	add.s32 	%r56, %r6, %r55;
	sub.s32 	%r57, %r54, %r56;
	div.u32 	%r58, %r57, %r5;
	add.s32 	%r7, %r58, %r55;
	and.b32  	%r8, %r7, 3;
	shr.u32 	%r59, %r3, 4;
	add.s32 	%r9, %r59, %r4;
	mul.lo.s32 	%r10, %r9, %r1;
	shr.u32 	%r60, %r6, 4;
	add.s32 	%r11, %r60, %r4;
	mul.lo.s32 	%r12, %r11, %r1;
	add.s32 	%r13, %r6, %r5;
	shr.u32 	%r61, %r13, 4;
	and.b32  	%r14, %r13, 15;
	add.s32 	%r15, %r61, %r4;
	mul.lo.s32 	%r16, %r15, %r1;
	add.s32 	%r17, %r13, %r5;
	shl.b32 	%r18, %r5, 1;
	shl.b32 	%r19, %r5, 2;
	mul.lo.s32 	%r20, %r5, 3;
	mov.f32 	%f51, 0f00000000;
	mov.b32 	%r93, 0;
	and.b32  	%r63, %r3, 15;
$L__BB3_2:
	setp.gt.u32 	%p3, %r3, 255;
	@%p3 bra 	$L__BB3_23;
	setp.eq.s32 	%p4, %r8, 3;
	mov.u32 	%r94, %r3;
	@%p4 bra 	$L__BB3_12;
	setp.ge.s32 	%p5, %r9, %r48;
	add.s32 	%r22, %r63, %r93;
	setp.ge.s32 	%p6, %r22, %r49;
	or.pred  	%p7, %p5, %p6;
	@%p7 bra 	$L__BB3_6;
	div.s32 	%r64, %r22, %r50;
	add.s32 	%r65, %r64, %r10;
	mul.wide.s32 	%rd6, %r65, 2;
	add.s64 	%rd7, %rd2, %rd6;
	ld.global.nc.u16 	%rs1, [%rd7];
	add.s64 	%rd8, %rd1, %rd6;
	ld.global.nc.u16 	%rs2, [%rd8];
	// begin inline asm
	{  cvt.f32.f16 %f23, %rs1;}

	// end inline asm
	// begin inline asm
	{  cvt.f32.f16 %f24, %rs2;}

	// end inline asm
	add.f32 	%f25, %f23, %f24;
	add.f32 	%f51, %f51, %f25;
$L__BB3_6:
	setp.eq.s32 	%p8, %r8, 0;
	mov.u32 	%r94, %r6;
	@%p8 bra 	$L__BB3_12;
	setp.ge.s32 	%p9, %r11, %r48;
	and.b32  	%r66, %r6, 15;
	add.s32 	%r23, %r66, %r93;
	setp.ge.s32 	%p10, %r23, %r49;
	or.pred  	%p11, %p9, %p10;
	@%p11 bra 	$L__BB3_9;
	div.s32 	%r67, %r23, %r50;
	add.s32 	%r68, %r67, %r12;
	mul.wide.s32 	%rd9, %r68, 2;
	add.s64 	%rd10, %rd2, %rd9;
	ld.global.nc.u16 	%rs3, [%rd10];
	add.s64 	%rd11, %rd1, %rd9;
	ld.global.nc.u16 	%rs4, [%rd11];
	// begin inline asm
	{  cvt.f32.f16 %f26, %rs3;}

	// end inline asm
	// begin inline asm
	{  cvt.f32.f16 %f27, %rs4;}

	// end inline asm
	add.f32 	%f28, %f26, %f27;
	add.f32 	%f51, %f51, %f28;
$L__BB3_9:
	setp.eq.s32 	%p12, %r8, 1;
	mov.u32 	%r94, %r13;
	@%p12 bra 	$L__BB3_12;
	setp.ge.s32 	%p13, %r15, %r48;
	add.s32 	%r24, %r14, %r93;
	setp.ge.s32 	%p14, %r24, %r49;
	or.pred  	%p15, %p13, %p14;
	mov.u32 	%r94, %r17;
	@%p15 bra 	$L__BB3_12;
	div.s32 	%r70, %r24, %r50;
	add.s32 	%r71, %r70, %r16;
	mul.wide.s32 	%rd12, %r71, 2;
	add.s64 	%rd13, %rd2, %rd12;
	ld.global.nc.u16 	%rs5, [%rd13];
	add.s64 	%rd14, %rd1, %rd12;
	ld.global.nc.u16 	%rs6, [%rd14];
	// begin inline asm
	{  cvt.f32.f16 %f29, %rs5;}

	// end inline asm
	// begin inline asm
	{  cvt.f32.f16 %f30, %rs6;}

	// end inline asm
	add.f32 	%f31, %f29, %f30;
	add.f32 	%f51, %f51, %f31;
	mov.u32 	%r94, %r17;
$L__BB3_12:
	setp.lt.u32 	%p16, %r7, 3;
	@%p16 bra 	$L__BB3_23;
	add.s32 	%r97, %r18, %r94;
	add.s32 	%r96, %r20, %r94;
	add.s32 	%r95, %r5, %r94;
$L__BB3_14:
	shr.u32 	%r72, %r94, 4;
	and.b32  	%r73, %r94, 15;
	add.s32 	%r33, %r72, %r4;
	add.s32 	%r34, %r73, %r93;
	setp.ge.s32 	%p17, %r33, %r48;
	setp.ge.s32 	%p18, %r34, %r49;
	or.pred  	%p19, %p17, %p18;
	@%p19 bra 	$L__BB3_16;
	div.s32 	%r74, %r34, %r50;
	mad.lo.s32 	%r75, %r33, %r1, %r74;
	mul.wide.s32 	%rd15, %r75, 2;
	add.s64 	%rd16, %rd2, %rd15;
	ld.global.nc.u16 	%rs7, [%rd16];
	add.s64 	%rd17, %rd1, %rd15;
	ld.global.nc.u16 	%rs8, [%rd17];
	// begin inline asm
	{  cvt.f32.f16 %f32, %rs7;}

	// end inline asm
	// begin inline asm
	{  cvt.f32.f16 %f33, %rs8;}

	// end inline asm
	add.f32 	%f34, %f32, %f33;
	add.f32 	%f51, %f51, %f34;
$L__BB3_16:
	shr.u32 	%r76, %r95, 4;
	and.b32  	%r77, %r95, 15;
	add.s32 	%r35, %r76, %r4;
	add.s32 	%r36, %r77, %r93;
	setp.ge.s32 	%p20, %r35, %r48;
	setp.ge.s32 	%p21, %r36, %r49;
	or.pred  	%p22, %p20, %p21;
	@%p22 bra 	$L__BB3_18;
	div.s32 	%r78, %r36, %r50;
	mad.lo.s32 	%r79, %r35, %r1, %r78;
	mul.wide.s32 	%rd18, %r79, 2;
	add.s64 	%rd19, %rd2, %rd18;
	ld.global.nc.u16 	%rs9, [%rd19];
	add.s64 	%rd20, %rd1, %rd18;
	ld.global.nc.u16 	%rs10, [%rd20];
	// begin inline asm
	{  cvt.f32.f16 %f35, %rs9;}

	// end inline asm
	// begin inline asm
	{  cvt.f32.f16 %f36, %rs10;}

	// end inline asm
	add.f32 	%f37, %f35, %f36;
	add.f32 	%f51, %f51, %f37;
$L__BB3_18:
	add.s32 	%r37, %r94, %r5;
	shr.u32 	%r80, %r97, 4;
	and.b32  	%r81, %r97, 15;
	add.s32 	%r38, %r80, %r4;
	add.s32 	%r39, %r81, %r93;
	setp.ge.s32 	%p23, %r38, %r48;
	setp.ge.s32 	%p24, %r39, %r49;
	or.pred  	%p25, %p23, %p24;
	@%p25 bra 	$L__BB3_20;
	div.s32 	%r82, %r39, %r50;
	mad.lo.s32 	%r83, %r38, %r1, %r82;
	mul.wide.s32 	%rd21, %r83, 2;
	add.s64 	%rd22, %rd2, %rd21;
	ld.global.nc.u16 	%rs11, [%rd22];
	add.s64 	%rd23, %rd1, %rd21;
	ld.global.nc.u16 	%rs12, [%rd23];
	// begin inline asm
	{  cvt.f32.f16 %f38, %rs11;}

	// end inline asm
	// begin inline asm
	{  cvt.f32.f16 %f39, %rs12;}

	// end inline asm
	add.f32 	%f40, %f38, %f39;
	add.f32 	%f51, %f51, %f40;
$L__BB3_20:
	add.s32 	%r40, %r37, %r5;
	shr.u32 	%r84, %r96, 4;
	and.b32  	%r85, %r96, 15;
	add.s32 	%r41, %r84, %r4;
	add.s32 	%r42, %r85, %r93;
	setp.ge.s32 	%p26, %r41, %r48;
	setp.ge.s32 	%p27, %r42, %r49;
	or.pred  	%p28, %p26, %p27;
	@%p28 bra 	$L__BB3_22;
	div.s32 	%r86, %r42, %r50;
	mad.lo.s32 	%r87, %r41, %r1, %r86;
	mul.wide.s32 	%rd24, %r87, 2;
	add.s64 	%rd25, %rd2, %rd24;
	ld.global.nc.u16 	%rs13, [%rd25];
	add.s64 	%rd26, %rd1, %rd24;
	ld.global.nc.u16 	%rs14, [%rd26];
	// begin inline asm
	{  cvt.f32.f16 %f41, %rs13;}

	// end inline asm
	// begin inline asm
	{  cvt.f32.f16 %f42, %rs14;}

	// end inline asm
	add.f32 	%f43, %f41, %f42;
	add.f32 	%f51, %f51, %f43;
$L__BB3_22:
	add.s32 	%r88, %r40, %r5;
	add.s32 	%r94, %r88, %r5;
	add.s32 	%r97, %r97, %r19;
	add.s32 	%r96, %r96, %r19;
	add.s32 	%r95, %r95, %r19;
	setp.lt.u32 	%p29, %r94, 256;
	@%p29 bra 	$L__BB3_14;
$L__BB3_23:
	bar.sync 	0;
	add.s32 	%r93, %r93, 16;
	setp.lt.s32 	%p30, %r93, %r49;
	@%p30 bra 	$L__BB3_2;
$L__BB3_24:
	mov.u32 	%r89, %tid.x;
	mov.u32 	%r90, %ctaid.y;
	or.b32  	%r91, %r89, %r90;
	or.b32  	%r92, %r91, %r2;
	setp.ne.s32 	%p31, %r92, 0;
	@%p31 bra 	$L__BB3_26;
	// begin inline asm
	{  cvt.rn.f16.f32 %rs15, %f51;}

	// end inline asm
	cvta.to.global.u64 	%rd27, %rd3;
	st.global.u16 	[%rd27], %rs15;
$L__BB3_26:
	ret;

}
	// .globl	_Z20profile_dequant_onlyILi16ELi16ELi16ELi8EEvPKiPK6__halfS4_PS2_iiii
.visible .entry _Z20profile_dequant_onlyILi16ELi16ELi16ELi8EEvPKiPK6__halfS4_PS2_iiii(
	.param .u64 .ptr .align 1 _Z20profile_dequant_onlyILi16ELi16ELi16ELi8EEvPKiPK6__halfS4_PS2_iiii_param_0,
	.param .u64 .ptr .align 1 _Z20profile_dequant_onlyILi16ELi16ELi16ELi8EEvPKiPK6__halfS4_PS2_iiii_param_1,
	.param .u64 .ptr .align 1 _Z20profile_dequant_onlyILi16ELi16ELi16ELi8EEvPKiPK6__halfS4_PS2_iiii_param_2,
	.param .u64 .ptr .align 1 _Z20profile_dequant_onlyILi16ELi16ELi16ELi8EEvPKiPK6__halfS4_PS2_iiii_param_3,
	.param .u32 _Z20profile_dequant_onlyILi16ELi16ELi16ELi8EEvPKiPK6__halfS4_PS2_iiii_param_4,
	.param .u32 _Z20profile_dequant_onlyILi16ELi16ELi16ELi8EEvPKiPK6__halfS4_PS2_iiii_param_5,
	.param .u32 _Z20profile_dequant_onlyILi16ELi16ELi16ELi8EEvPKiPK6__halfS4_PS2_iiii_param_6,
	.param .u32 _Z20profile_dequant_onlyILi16ELi16ELi16ELi8EEvPKiPK6__halfS4_PS2_iiii_param_7
)
{
	.reg .pred 	%p<32>;
	.reg .b16 	%rs<65>;
	.reg .b32 	%r<219>;
	.reg .b32 	%f<50>;
	.reg .b64 	%rd<44>;
	// demoted variable
	.shared .align 2 .b8 _ZZ20profile_dequant_onlyILi16ELi16ELi16ELi8EEvPKiPK6__halfS4_PS2_iiiiE6w_smem[512];
	ld.param.u64 	%rd5, [_Z20profile_dequant_onlyILi16ELi16ELi16ELi8EEvPKiPK6__halfS4_PS2_iiii_param_0];
	ld.param.u64 	%rd6, [_Z20profile_dequant_onlyILi16ELi16ELi16ELi8EEvPKiPK6__halfS4_PS2_iiii_param_1];
	ld.param.u64 	%rd7, [_Z20profile_dequant_onlyILi16ELi16ELi16ELi8EEvPKiPK6__halfS4_PS2_iiii_param_2];
	ld.param.u64 	%rd4, [_Z20profile_dequant_onlyILi16ELi16ELi16ELi8EEvPKiPK6__halfS4_PS2_iiii_param_3];
	ld.param.u32 	%r68, [_Z20profile_dequant_onlyILi16ELi16ELi16ELi8EEvPKiPK6__halfS4_PS2_iiii_param_5];
	ld.param.u32 	%r69, [_Z20profile_dequant_onlyILi16ELi16ELi16ELi8EEvPKiPK6__halfS4_PS2_iiii_param_6];
	ld.param.u32 	%r70, [_Z20profile_dequant_onlyILi16ELi16ELi16ELi8EEvPKiPK6__halfS4_PS2_iiii_param_7];
	cvta.to.global.u64 	%rd1, %rd7;
	cvta.to.global.u64 	%rd2, %rd6;
	cvta.to.global.u64 	%rd3, %rd5;
	shr.s32 	%r71, %r69, 31;
	shr.u32 	%r72, %r71, 30;
	add.s32 	%r73, %r69, %r72;
	shr.s32 	%r1, %r73, 2;
	add.s32 	%r74, %r69, %r70;
	add.s32 	%r75, %r74, -1;
	div.s32 	%r2, %r75, %r70;
	mov.u32 	%r3, %ctaid.x;
	setp.lt.s32 	%p1, %r69, 1;
	mov.f32 	%f43, 0f00000000;
	@%p1 bra 	$L__BB4_31;
	mov.u32 	%r4, %tid.x;
	shl.b32 	%r5, %r3, 4;
	mov.u32 	%r6, %ntid.x;
	add.s32 	%r7, %r4, %r6;
	max.u32 	%r77, %r7, 256;
	setp.lt.u32 	%p2, %r7, 256;
	selp.u32 	%r78, 1, 0, %p2;
	add.s32 	%r79, %r7, %r78;
	sub.s32 	%r80, %r77, %r79;
	div.u32 	%r81, %r80, %r6;
	add.s32 	%r8, %r81, %r78;
	and.b32  	%r9, %r8, 3;
	shr.u32 	%r82, %r4, 4;
	and.b32  	%r10, %r4, 15;
	add.s32 	%r11, %r82, %r5;
	shl.b32 	%r83, %r82, 5;
	mov.u32 	%r84, _ZZ20profile_dequant_onlyILi16ELi16ELi16ELi8EEvPKiPK6__halfS4_PS2_iiiiE6w_smem;
	add.s32 	%r85, %r84, %r83;
	shl.b32 	%r86, %r4, 1;
	and.b32  	%r87, %r86, 30;
	add.s32 	%r12, %r85, %r87;
	shr.u32 	%r88, %r7, 4;
	and.b32  	%r13, %r7, 15;
	add.s32 	%r14, %r88, %r5;
	shl.b32 	%r89, %r88, 5;
	add.s32 	%r90, %r84, %r89;
	shl.b32 	%r91, %r7, 1;
	and.b32  	%r92, %r91, 30;
	add.s32 	%r15, %r90, %r92;
	add.s32 	%r16, %r7, %r6;
	shr.u32 	%r93, %r16, 4;
	and.b32  	%r17, %r16, 15;
	add.s32 	%r18, %r93, %r5;
	shl.b32 	%r94, %r93, 5;
	add.s32 	%r95, %r84, %r94;
	shl.b32 	%r96, %r16, 1;
	and.b32  	%r97, %r96, 30;
	add.s32 	%r19, %r95, %r97;
	mov.f32 	%f43, 0f00000000;
	mov.b32 	%r209, 0;
$L__BB4_2:
	setp.gt.u32 	%p3, %r4, 255;
	@%p3 bra 	$L__BB4_30;
	setp.eq.s32 	%p4, %r9, 3;
	mov.u32 	%r210, %r4;
	@%p4 bra 	$L__BB4_15;
	setp.lt.s32 	%p5, %r11, %r68;
	add.s32 	%r21, %r10, %r209;
	setp.lt.s32 	%p6, %r21, %r69;
	and.pred  	%p7, %p5, %p6;
	@%p7 bra 	$L__BB4_6;
	mov.f32 	%f23, 0f00000000;
	// begin inline asm
	{  cvt.rn.f16.f32 %rs1, %f23;}

	// end inline asm
	st.shared.u16 	[%r12], %rs1;
	bra.uni 	$L__BB4_7;
$L__BB4_6:
	shr.u32 	%r100, %r21, 2;
	mad.lo.s32 	%r101, %r11, %r1, %r100;
	mul.wide.u32 	%rd8, %r101, 4;
	add.s64 	%rd9, %rd3, %rd8;
	ld.global.nc.u32 	%r102, [%rd9];
	shl.b32 	%r103, %r4, 3;
	and.b32  	%r104, %r103, 24;
	shr.s32 	%r105, %r102, %r104;
	and.b32  	%r99, %r105, 255;
	div.s32 	%r106, %r21, %r70;
	mad.lo.s32 	%r107, %r11, %r2, %r106;
	mul.wide.s32 	%rd10, %r107, 2;
	add.s64 	%rd11, %rd2, %rd10;
	ld.global.nc.u16 	%rs7, [%rd11];
	add.s64 	%rd12, %rd1, %rd10;
	ld.global.nc.u16 	%rs5, [%rd12];
	// begin inline asm
	cvt.rn.f16.s32 %rs2, %r99;
	// end inline asm
	// begin inline asm
	{sub.f16 %rs3,%rs2,%rs5;
}
	// end inline asm
	// begin inline asm
	{mul.f16 %rs6,%rs7,%rs3;
}
	// end inline asm
	st.shared.u16 	[%r12], %rs6;
	// begin inline asm
	{  cvt.f32.f16 %f24, %rs6;}

	// end inline asm
	add.f32 	%f43, %f43, %f24;
$L__BB4_7:
	setp.eq.s32 	%p8, %r9, 0;
	mov.u32 	%r210, %r7;
	@%p8 bra 	$L__BB4_15;
	setp.lt.s32 	%p9, %r14, %r68;
	add.s32 	%r22, %r13, %r209;
	setp.lt.s32 	%p10, %r22, %r69;
	and.pred  	%p11, %p9, %p10;
	@%p11 bra 	$L__BB4_10;
	mov.f32 	%f25, 0f00000000;
	// begin inline asm
	{  cvt.rn.f16.f32 %rs10, %f25;}

	// end inline asm
	st.shared.u16 	[%r15], %rs10;
	bra.uni 	$L__BB4_11;
$L__BB4_10:
	shr.u32 	%r110, %r22, 2;
	mad.lo.s32 	%r111, %r14, %r1, %r110;
	mul.wide.u32 	%rd13, %r111, 4;
	add.s64 	%rd14, %rd3, %rd13;
	ld.global.nc.u32 	%r112, [%rd14];
	shl.b32 	%r113, %r7, 3;
	and.b32  	%r114, %r113, 24;
	shr.s32 	%r115, %r112, %r114;
	and.b32  	%r109, %r115, 255;
	div.s32 	%r116, %r22, %r70;
	mad.lo.s32 	%r117, %r14, %r2, %r116;
	mul.wide.s32 	%rd15, %r117, 2;
	add.s64 	%rd16, %rd2, %rd15;
	ld.global.nc.u16 	%rs16, [%rd16];
	add.s64 	%rd17, %rd1, %rd15;
	ld.global.nc.u16 	%rs14, [%rd17];
	// begin inline asm
	cvt.rn.f16.s32 %rs11, %r109;
	// end inline asm
	// begin inline asm
	{sub.f16 %rs12,%rs11,%rs14;
}
	// end inline asm
	// begin inline asm
	{mul.f16 %rs15,%rs16,%rs12;
}
	// end inline asm
	st.shared.u16 	[%r15], %rs15;
	// begin inline asm
	{  cvt.f32.f16 %f26, %rs15;}

	// end inline asm
	add.f32 	%f43, %f43, %f26;
$L__BB4_11:
	setp.eq.s32 	%p12, %r9, 1;
	mov.u32 	%r210, %r16;
	@%p12 bra 	$L__BB4_15;
	add.s32 	%r210, %r16, %r6;
	setp.lt.s32 	%p13, %r18, %r68;
	add.s32 	%r24, %r17, %r209;
	setp.lt.s32 	%p14, %r24, %r69;
	and.pred  	%p15, %p13, %p14;
	@%p15 bra 	$L__BB4_14;
	mov.f32 	%f27, 0f00000000;
	// begin inline asm
	{  cvt.rn.f16.f32 %rs19, %f27;}

	// end inline asm
	st.shared.u16 	[%r19], %rs19;
	bra.uni 	$L__BB4_15;
$L__BB4_14:
	shr.u32 	%r120, %r24, 2;
	mad.lo.s32 	%r121, %r18, %r1, %r120;
	mul.wide.u32 	%rd18, %r121, 4;
	add.s64 	%rd19, %rd3, %rd18;
	ld.global.nc.u32 	%r122, [%rd19];
	shl.b32 	%r123, %r16, 3;
	and.b32  	%r124, %r123, 24;
	shr.s32 	%r125, %r122, %r124;
	and.b32  	%r119, %r125, 255;
	div.s32 	%r126, %r24, %r70;
	mad.lo.s32 	%r127, %r18, %r2, %r126;
	mul.wide.s32 	%rd20, %r127, 2;
	add.s64 	%rd21, %rd2, %rd20;
	ld.global.nc.u16 	%rs25, [%rd21];
	add.s64 	%rd22, %rd1, %rd20;
	ld.global.nc.u16 	%rs23, [%rd22];
	// begin inline asm
	cvt.rn.f16.s32 %rs20, %r119;
	// end inline asm
	// begin inline asm
	{sub.f16 %rs21,%rs20,%rs23;
}
	// end inline asm
	// begin inline asm
	{mul.f16 %rs24,%rs25,%rs21;
}
	// end inline asm
	st.shared.u16 	[%r19], %rs24;
	// begin inline asm
	{  cvt.f32.f16 %f28, %rs24;}

	// end inline asm
	add.f32 	%f43, %f43, %f28;
$L__BB4_15:
	setp.lt.u32 	%p16, %r8, 3;
	@%p16 bra 	$L__BB4_30;
	shl.b32 	%r128, %r6, 1;
	add.s32 	%r217, %r128, %r210;
	shl.b32 	%r211, %r210, 3;
	shl.b32 	%r129, %r6, 4;
	add.s32 	%r216, %r129, %r211;
	mad.lo.s32 	%r215, %r6, 3, %r210;
	mad.lo.s32 	%r214, %r6, 24, %r211;
	add.s32 	%r212, %r6, %r210;
	shl.b32 	%r213, %r212, 3;
$L__BB4_17:
	shr.u32 	%r41, %r210, 4;
	and.b32  	%r42, %r210, 15;
	add.s32 	%r43, %r41, %r5;
	add.s32 	%r44, %r42, %r209;
	setp.ge.s32 	%p17, %r43, %r68;
	setp.ge.s32 	%p18, %r44, %r69;
	or.pred  	%p19, %p17, %p18;
	@%p19 bra 	$L__BB4_19;
	shr.u32 	%r136, %r44, 2;
	mad.lo.s32 	%r137, %r43, %r1, %r136;
	mul.wide.u32 	%rd23, %r137, 4;
	add.s64 	%rd24, %rd3, %rd23;
	ld.global.nc.u32 	%r138, [%rd24];
	and.b32  	%r139, %r211, 24;
	shr.s32 	%r140, %r138, %r139;
	and.b32  	%r135, %r140, 255;
	div.s32 	%r141, %r44, %r70;
	mad.lo.s32 	%r142, %r43, %r2, %r141;
	mul.wide.s32 	%rd25, %r142, 2;
	add.s64 	%rd26, %rd2, %rd25;
	ld.global.nc.u16 	%rs34, [%rd26];
	add.s64 	%rd27, %rd1, %rd25;
	ld.global.nc.u16 	%rs32, [%rd27];
	// begin inline asm
	cvt.rn.f16.s32 %rs29, %r135;
	// end inline asm
	// begin inline asm
	{sub.f16 %rs30,%rs29,%rs32;
}
	// end inline asm
	// begin inline asm
	{mul.f16 %rs33,%rs34,%rs30;
}
	// end inline asm
	shl.b32 	%r143, %r41, 5;
	mov.u32 	%r144, _ZZ20profile_dequant_onlyILi16ELi16ELi16ELi8EEvPKiPK6__halfS4_PS2_iiiiE6w_smem;
	add.s32 	%r145, %r144, %r143;
	shl.b32 	%r146, %r42, 1;
	add.s32 	%r147, %r145, %r146;
	st.shared.u16 	[%r147], %rs33;
	// begin inline asm
	{  cvt.f32.f16 %f30, %rs33;}

	// end inline asm
	add.f32 	%f43, %f43, %f30;
	bra.uni 	$L__BB4_20;
$L__BB4_19:
	mov.f32 	%f29, 0f00000000;
	// begin inline asm
	{  cvt.rn.f16.f32 %rs28, %f29;}

	// end inline asm
	shl.b32 	%r130, %r41, 5;
	mov.u32 	%r131, _ZZ20profile_dequant_onlyILi16ELi16ELi16ELi8EEvPKiPK6__halfS4_PS2_iiiiE6w_smem;
	add.s32 	%r132, %r131, %r130;
	shl.b32 	%r133, %r42, 1;
	add.s32 	%r134, %r132, %r133;
	st.shared.u16 	[%r134], %rs28;
$L__BB4_20:
	shr.u32 	%r45, %r212, 4;
	and.b32  	%r46, %r212, 15;
	add.s32 	%r47, %r45, %r5;
	add.s32 	%r48, %r46, %r209;
	setp.lt.s32 	%p20, %r47, %r68;
	setp.lt.s32 	%p21, %r48, %r69;
	and.pred  	%p22, %p20, %p21;
	@%p22 bra 	$L__BB4_22;
	mov.f32 	%f31, 0f00000000;
	// begin inline asm
	{  cvt.rn.f16.f32 %rs37, %f31;}

	// end inline asm
	shl.b32 	%r148, %r45, 5;
	mov.u32 	%r149, _ZZ20profile_dequant_onlyILi16ELi16ELi16ELi8EEvPKiPK6__halfS4_PS2_iiiiE6w_smem;
	add.s32 	%r150, %r149, %r148;
	shl.b32 	%r151, %r46, 1;
	add.s32 	%r152, %r150, %r151;
	st.shared.u16 	[%r152], %rs37;
	bra.uni 	$L__BB4_23;
$L__BB4_22:
	shr.u32 	%r154, %r48, 2;
	mad.lo.s32 	%r155, %r47, %r1, %r154;
	mul.wide.u32 	%rd28, %r155, 4;
	add.s64 	%rd29, %rd3, %rd28;
	ld.global.nc.u32 	%r156, [%rd29];
	and.b32  	%r157, %r213, 24;
	shr.s32 	%r158, %r156, %r157;
	and.b32  	%r153, %r158, 255;
	div.s32 	%r159, %r48, %r70;
	mad.lo.s32 	%r160, %r47, %r2, %r159;
	mul.wide.s32 	%rd30, %r160, 2;
	add.s64 	%rd31, %rd2, %rd30;
	ld.global.nc.u16 	%rs43, [%rd31];
	add.s64 	%rd32, %rd1, %rd30;
	ld.global.nc.u16 	%rs41, [%rd32];
	// begin inline asm
	cvt.rn.f16.s32 %rs38, %r153;
	// end inline asm
	// begin inline asm
	{sub.f16 %rs39,%rs38,%rs41;
}
	// end inline asm
	// begin inline asm
	{mul.f16 %rs42,%rs43,%rs39;
}
	// end inline asm
	shl.b32 	%r161, %r45, 5;
	mov.u32 	%r162, _ZZ20profile_dequant_onlyILi16ELi16ELi16ELi8EEvPKiPK6__halfS4_PS2_iiiiE6w_smem;
	add.s32 	%r163, %r162, %r161;
	shl.b32 	%r164, %r46, 1;
	add.s32 	%r165, %r163, %r164;
	st.shared.u16 	[%r165], %rs42;
	// begin inline asm
	{  cvt.f32.f16 %f32, %rs42;}

	// end inline asm
	add.f32 	%f43, %f43, %f32;
$L__BB4_23:
	add.s32 	%r49, %r210, %r6;
	shr.u32 	%r50, %r217, 4;
	and.b32  	%r51, %r217, 15;
	add.s32 	%r52, %r50, %r5;
	add.s32 	%r53, %r51, %r209;
	setp.lt.s32 	%p23, %r52, %r68;
	setp.lt.s32 	%p24, %r53, %r69;
	and.pred  	%p25, %p23, %p24;
	@%p25 bra 	$L__BB4_25;
	mov.f32 	%f33, 0f00000000;
	// begin inline asm
	{  cvt.rn.f16.f32 %rs46, %f33;}

	// end inline asm
	shl.b32 	%r166, %r50, 5;
	mov.u32 	%r167, _ZZ20profile_dequant_onlyILi16ELi16ELi16ELi8EEvPKiPK6__halfS4_PS2_iiiiE6w_smem;
	add.s32 	%r168, %r167, %r166;
	shl.b32 	%r169, %r51, 1;
	add.s32 	%r170, %r168, %r169;
	st.shared.u16 	[%r170], %rs46;
	bra.uni 	$L__BB4_26;
$L__BB4_25:
	shr.u32 	%r172, %r53, 2;
	mad.lo.s32 	%r173, %r52, %r1, %r172;
	mul.wide.u32 	%rd33, %r173, 4;
	add.s64 	%rd34, %rd3, %rd33;
	ld.global.nc.u32 	%r174, [%rd34];
	and.b32  	%r175, %r216, 24;
	shr.s32 	%r176, %r174, %r175;
	and.b32  	%r171, %r176, 255;
	div.s32 	%r177, %r53, %r70;
	mad.lo.s32 	%r178, %r52, %r2, %r177;
	mul.wide.s32 	%rd35, %r178, 2;
	add.s64 	%rd36, %rd2, %rd35;
	ld.global.nc.u16 	%rs52, [%rd36];
	add.s64 	%rd37, %rd1, %rd35;
	ld.global.nc.u16 	%rs50, [%rd37];
	// begin inline asm
	cvt.rn.f16.s32 %rs47, %r171;
	// end inline asm
	// begin inline asm
	{sub.f16 %rs48,%rs47,%rs50;
}
	// end inline asm
	// begin inline asm
	{mul.f16 %rs51,%rs52,%rs48;
}
	// end inline asm
	shl.b32 	%r179, %r50, 5;
	mov.u32 	%r180, _ZZ20profile_dequant_onlyILi16ELi16ELi16ELi8EEvPKiPK6__halfS4_PS2_iiiiE6w_smem;
	add.s32 	%r181, %r180, %r179;
	shl.b32 	%r182, %r51, 1;
	add.s32 	%r183, %r181, %r182;
	st.shared.u16 	[%r183], %rs51;
	// begin inline asm
	{  cvt.f32.f16 %f34, %rs51;}

	// end inline asm
	add.f32 	%f43, %f43, %f34;
$L__BB4_26:
	add.s32 	%r54, %r49, %r6;
	shr.u32 	%r55, %r215, 4;
	and.b32  	%r56, %r215, 15;
	add.s32 	%r57, %r55, %r5;
	add.s32 	%r58, %r56, %r209;
	setp.lt.s32 	%p26, %r57, %r68;
	setp.lt.s32 	%p27, %r58, %r69;
	and.pred  	%p28, %p26, %p27;
	@%p28 bra 	$L__BB4_28;
	mov.f32 	%f35, 0f00000000;
	// begin inline asm
	{  cvt.rn.f16.f32 %rs55, %f35;}

	// end inline asm
	shl.b32 	%r184, %r55, 5;
	mov.u32 	%r185, _ZZ20profile_dequant_onlyILi16ELi16ELi16ELi8EEvPKiPK6__halfS4_PS2_iiiiE6w_smem;
	add.s32 	%r186, %r185, %r184;
	shl.b32 	%r187, %r56, 1;
	add.s32 	%r188, %r186, %r187;
	st.shared.u16 	[%r188], %rs55;
	bra.uni 	$L__BB4_29;
$L__BB4_28:
	shr.u32 	%r190, %r58, 2;
	mad.lo.s32 	%r191, %r57, %r1, %r190;
	mul.wide.u32 	%rd38, %r191, 4;
	add.s64 	%rd39, %rd3, %rd38;
	ld.global.nc.u32 	%r192, [%rd39];
	and.b32  	%r193, %r214, 24;
	shr.s32 	%r194, %r192, %r193;
	and.b32  	%r189, %r194, 255;
	div.s32 	%r195, %r58, %r70;
	mad.lo.s32 	%r196, %r57, %r2, %r195;
	mul.wide.s32 	%rd40, %r196, 2;
	add.s64 	%rd41, %rd2, %rd40;
	ld.global.nc.u16 	%rs61, [%rd41];
	add.s64 	%rd42, %rd1, %rd40;
	ld.global.nc.u16 	%rs59, [%rd42];
	// begin inline asm
	cvt.rn.f16.s32 %rs56, %r189;
	// end inline asm
	// begin inline asm
	{sub.f16 %rs57,%rs56,%rs59;
}
	// end inline asm
	// begin inline asm
	{mul.f16 %rs60,%rs61,%rs57;
}
	// end inline asm
	shl.b32 	%r197, %r55, 5;
	mov.u32 	%r198, _ZZ20profile_dequant_onlyILi16ELi16ELi16ELi8EEvPKiPK6__halfS4_PS2_iiiiE6w_smem;
	add.s32 	%r199, %r198, %r197;
	shl.b32 	%r200, %r56, 1;
	add.s32 	%r201, %r199, %r200;
	st.shared.u16 	[%r201], %rs60;
	// begin inline asm
	{  cvt.f32.f16 %f36, %rs60;}

	// end inline asm
	add.f32 	%f43, %f43, %f36;
$L__BB4_29:
	add.s32 	%r202, %r54, %r6;
	add.s32 	%r210, %r202, %r6;
	shl.b32 	%r203, %r6, 2;
	add.s32 	%r217, %r217, %r203;
	shl.b32 	%r204, %r6, 5;
	add.s32 	%r216, %r216, %r204;
	add.s32 	%r215, %r215, %r203;
	add.s32 	%r214, %r214, %r204;
	add.s32 	%r213, %r213, %r204;
	add.s32 	%r212, %r212, %r203;
	add.s32 	%r211, %r211, %r204;
	setp.lt.u32 	%p29, %r210, 256;
	@%p29 bra 	$L__BB4_17;
$L__BB4_30:
	bar.sync 	0;
	add.s32 	%r209, %r209, 16;
	setp.lt.s32 	%p30, %r209, %r69;
	@%p30 bra 	$L__BB4_2;
$L__BB4_31:
	mov.u32 	%r205, %tid.x;
	mov.u32 	%r206, %ctaid.y;
	or.b32  	%r207, %r205, %r206;
	or.b32  	%r208, %r207, %r3;
	setp.ne.s32 	%p31, %r208, 0;
	@%p31 bra 	$L__BB4_33;
	// begin inline asm
	{  cvt.rn.f16.f32 %rs64, %f43;}

	// end inline asm
	cvta.to.global.u64 	%rd43, %rd4;
	st.global.u16 	[%rd43], %rs64;
$L__BB4_33:
	ret;

}
	// .globl	_Z25profile_dequant_plus_wmmaILi16ELi16ELi16ELi8EEvPK6__halfPKiS2_S2_PS0_iiii
.visible .entry _Z25profile_dequant_plus_wmmaILi16ELi16ELi16ELi8EEvPK6__halfPKiS2_S2_PS0_iiii(
	.param .u64 .ptr .align 1 _Z25profile_dequant_plus_wmmaILi16ELi16ELi16ELi8EEvPK6__halfPKiS2_S2_PS0_iiii_param_0,
	.param .u64 .ptr .align 1 _Z25profile_dequant_plus_wmmaILi16ELi16ELi16ELi8EEvPK6__halfPKiS2_S2_PS0_iiii_param_1,
	.param .u64 .ptr .align 1 _Z25profile_dequant_plus_wmmaILi16ELi16ELi16ELi8EEvPK6__halfPKiS2_S2_PS0_iiii_param_2,
	.param .u64 .ptr .align 1 _Z25profile_dequant_plus_wmmaILi16ELi16ELi16ELi8EEvPK6__halfPKiS2_S2_PS0_iiii_param_3,
	.param .u64 .ptr .align 1 _Z25profile_dequant_plus_wmmaILi16ELi16ELi16ELi8EEvPK6__halfPKiS2_S2_PS0_iiii_param_4,
	.param .u32 _Z25profile_dequant_plus_wmmaILi16ELi16ELi16ELi8EEvPK6__halfPKiS2_S2_PS0_iiii_param_5,
	.param .u32 _Z25profile_dequant_plus_wmmaILi16ELi16ELi16ELi8EEvPK6__halfPKiS2_S2_PS0_iiii_param_6,
	.param .u32 _Z25profile_dequant_plus_wmmaILi16ELi16ELi16ELi8EEvPK6__halfPKiS2_S2_PS0_iiii_param_7,
	.param .u32 _Z25profile_dequant_plus_wmmaILi16ELi16ELi16ELi8EEvPK6__halfPKiS2_S2_PS0_iiii_param_8
)
{
	.reg .pred 	%p<62>;
	.reg .b16 	%rs<101>;
	.reg .b32 	%r<327>;
	.reg .b32 	%f<81>;
	.reg .b64 	%rd<62>;
	// demoted variable
	.shared .align 2 .b8 _ZZ25profile_dequant_plus_wmmaILi16ELi16ELi16ELi8EEvPK6__halfPKiS2_S2_PS0_iiiiE6x_smem[512];
	// demoted variable
	.shared .align 2 .b8 _ZZ25profile_dequant_plus_wmmaILi16ELi16ELi16ELi8EEvPK6__halfPKiS2_S2_PS0_iiiiE6w_smem[512];
	ld.param.u64 	%rd6, [_Z25profile_dequant_plus_wmmaILi16ELi16ELi16ELi8EEvPK6__halfPKiS2_S2_PS0_iiii_param_0];
	ld.param.u64 	%rd7, [_Z25profile_dequant_plus_wmmaILi16ELi16ELi16ELi8EEvPK6__halfPKiS2_S2_PS0_iiii_param_1];
	ld.param.u64 	%rd8, [_Z25profile_dequant_plus_wmmaILi16ELi16ELi16ELi8EEvPK6__halfPKiS2_S2_PS0_iiii_param_2];
	ld.param.u64 	%rd9, [_Z25profile_dequant_plus_wmmaILi16ELi16ELi16ELi8EEvPK6__halfPKiS2_S2_PS0_iiii_param_3];
	ld.param.u64 	%rd5, [_Z25profile_dequant_plus_wmmaILi16ELi16ELi16ELi8EEvPK6__halfPKiS2_S2_PS0_iiii_param_4];
	ld.param.u32 	%r104, [_Z25profile_dequant_plus_wmmaILi16ELi16ELi16ELi8EEvPK6__halfPKiS2_S2_PS0_iiii_param_5];
	ld.param.u32 	%r105, [_Z25profile_dequant_plus_wmmaILi16ELi16ELi16ELi8EEvPK6__halfPKiS2_S2_PS0_iiii_param_6];
	ld.param.u32 	%r106, [_Z25profile_dequant_plus_wmmaILi16ELi16ELi16ELi8EEvPK6__halfPKiS2_S2_PS0_iiii_param_7];
	ld.param.u32 	%r107, [_Z25profile_dequant_plus_wmmaILi16ELi16ELi16ELi8EEvPK6__halfPKiS2_S2_PS0_iiii_param_8];
	cvta.to.global.u64 	%rd1, %rd6;
	cvta.to.global.u64 	%rd2, %rd9;
	cvta.to.global.u64 	%rd3, %rd8;
	cvta.to.global.u64 	%rd4, %rd7;
	shr.s32 	%r108, %r106, 31;
	shr.u32 	%r109, %r108, 30;
	add.s32 	%r110, %r106, %r109;
	shr.s32 	%r1, %r110, 2;
	add.s32 	%r111, %r106, %r107;
	add.s32 	%r112, %r111, -1;
	div.s32 	%r2, %r112, %r107;
	mov.u32 	%r3, %ctaid.y;
	mov.u32 	%r4, %ctaid.x;
	mov.u32 	%r5, %tid.x;
	setp.lt.s32 	%p1, %r106, 1;
	mov.f32 	%f65, 0f00000000;
	mov.f32 	%f66, %f65;
	mov.f32 	%f67, %f65;
	mov.f32 	%f68, %f65;
	mov.f32 	%f69, %f65;
	mov.f32 	%f70, %f65;
	mov.f32 	%f71, %f65;
	mov.f32 	%f72, %f65;
	@%p1 bra 	$L__BB5_59;
	shl.b32 	%r6, %r3, 4;
	mov.u32 	%r7, %ntid.x;
	shl.b32 	%r8, %r4, 4;
	add.s32 	%r9, %r5, %r7;
	max.u32 	%r114, %r9, 256;
	setp.lt.u32 	%p2, %r9, 256;
	selp.u32 	%r115, 1, 0, %p2;
	add.s32 	%r116, %r9, %r115;
	sub.s32 	%r117, %r114, %r116;
	div.u32 	%r118, %r117, %r7;
	add.s32 	%r10, %r118, %r115;
	and.b32  	%r11, %r10, 3;
	shr.u32 	%r119, %r5, 4;
	and.b32  	%r12, %r5, 15;
	add.s32 	%r13, %r119, %r6;
	shl.b32 	%r120, %r119, 5;
	mov.u32 	%r121, _ZZ25profile_dequant_plus_wmmaILi16ELi16ELi16ELi8EEvPK6__halfPKiS2_S2_PS0_iiiiE6x_smem;
	add.s32 	%r122, %r121, %r120;
	shl.b32 	%r123, %r5, 1;
	and.b32  	%r124, %r123, 30;
	add.s32 	%r14, %r122, %r124;
	mul.lo.s32 	%r15, %r13, %r106;
	shr.u32 	%r125, %r9, 4;
	and.b32  	%r16, %r9, 15;
	add.s32 	%r17, %r125, %r6;
	shl.b32 	%r126, %r125, 5;
	add.s32 	%r127, %r121, %r126;
	shl.b32 	%r128, %r9, 1;
	and.b32  	%r129, %r128, 30;
	add.s32 	%r18, %r127, %r129;
	mul.lo.s32 	%r19, %r17, %r106;
	add.s32 	%r20, %r9, %r7;
	shr.u32 	%r130, %r20, 4;
	and.b32  	%r21, %r20, 15;
	add.s32 	%r22, %r130, %r6;
	shl.b32 	%r131, %r130, 5;
	add.s32 	%r132, %r121, %r131;
	shl.b32 	%r133, %r20, 1;
	and.b32  	%r134, %r133, 30;
	add.s32 	%r23, %r132, %r134;
	mul.lo.s32 	%r24, %r22, %r106;
	add.s32 	%r25, %r20, %r7;
	add.s32 	%r26, %r119, %r8;
	mov.u32 	%r135, _ZZ25profile_dequant_plus_wmmaILi16ELi16ELi16ELi8EEvPK6__halfPKiS2_S2_PS0_iiiiE6w_smem;
	add.s32 	%r136, %r135, %r120;
	add.s32 	%r27, %r136, %r124;
	mul.lo.s32 	%r28, %r26, %r1;
	shl.b32 	%r137, %r5, 3;
	and.b32  	%r29, %r137, 24;
	mul.lo.s32 	%r30, %r26, %r2;
	add.s32 	%r31, %r125, %r8;
	add.s32 	%r138, %r135, %r126;
	add.s32 	%r32, %r138, %r129;
	mul.lo.s32 	%r33, %r31, %r1;
	shl.b32 	%r139, %r9, 3;
	and.b32  	%r34, %r139, 24;
	mul.lo.s32 	%r35, %r31, %r2;
	add.s32 	%r36, %r130, %r8;
	add.s32 	%r140, %r135, %r131;
	add.s32 	%r37, %r140, %r134;
	mul.lo.s32 	%r38, %r36, %r1;
	shl.b32 	%r141, %r20, 3;
	and.b32  	%r39, %r141, 24;
	mul.lo.s32 	%r40, %r36, %r2;
	shl.b32 	%r41, %r7, 2;
	mov.b32 	%r319, 0;
	mov.f32 	%f65, 0f00000000;
$L__BB5_2:
	setp.gt.u32 	%p3, %r5, 255;
	@%p3 bra 	$L__BB5_56;
	setp.eq.s32 	%p4, %r11, 3;
	mov.u32 	%r320, %r5;
	@%p4 bra 	$L__BB5_15;
	setp.lt.s32 	%p5, %r13, %r104;
	add.s32 	%r43, %r12, %r319;
	setp.lt.s32 	%p6, %r43, %r106;
	and.pred  	%p7, %p5, %p6;
	@%p7 bra 	$L__BB5_6;
	mov.f32 	%f35, 0f00000000;
	// begin inline asm
	{  cvt.rn.f16.f32 %rs97, %f35;}

	// end inline asm
	bra.uni 	$L__BB5_7;
$L__BB5_6:
	add.s32 	%r143, %r15, %r43;
	mul.wide.u32 	%rd10, %r143, 2;
	add.s64 	%rd11, %rd1, %rd10;
	ld.global.nc.u16 	%rs97, [%rd11];
$L__BB5_7:
	setp.eq.s32 	%p8, %r11, 0;
	st.shared.u16 	[%r14], %rs97;
	mov.u32 	%r320, %r9;
	@%p8 bra 	$L__BB5_15;
	setp.lt.s32 	%p9, %r17, %r104;
	add.s32 	%r44, %r16, %r319;
	setp.lt.s32 	%p10, %r44, %r106;
	and.pred  	%p11, %p9, %p10;
	@%p11 bra 	$L__BB5_10;
	mov.f32 	%f36, 0f00000000;
	// begin inline asm
	{  cvt.rn.f16.f32 %rs98, %f36;}

	// end inline asm
	bra.uni 	$L__BB5_11;
$L__BB5_10:
	add.s32 	%r145, %r19, %r44;
	mul.wide.u32 	%rd12, %r145, 2;
	add.s64 	%rd13, %rd1, %rd12;
	ld.global.nc.u16 	%rs98, [%rd13];
$L__BB5_11:
	setp.eq.s32 	%p12, %r11, 1;
	st.shared.u16 	[%r18], %rs98;
	mov.u32 	%r320, %r20;
	@%p12 bra 	$L__BB5_15;
	setp.lt.s32 	%p13, %r22, %r104;
	add.s32 	%r45, %r21, %r319;
	setp.lt.s32 	%p14, %r45, %r106;
	and.pred  	%p15, %p13, %p14;
	@%p15 bra 	$L__BB5_14;
	mov.f32 	%f37, 0f00000000;
	// begin inline asm
	{  cvt.rn.f16.f32 %rs23, %f37;}

	// end inline asm
	st.shared.u16 	[%r23], %rs23;
	mov.u32 	%r320, %r25;
	bra.uni 	$L__BB5_15;
$L__BB5_14:
	add.s32 	%r147, %r24, %r45;
	mul.wide.u32 	%rd14, %r147, 2;
	add.s64 	%rd15, %rd1, %rd14;
	ld.global.nc.u16 	%rs24, [%rd15];
	st.shared.u16 	[%r23], %rs24;
	mov.u32 	%r320, %r25;
$L__BB5_15:
	setp.lt.u32 	%p16, %r10, 3;
	@%p16 bra 	$L__BB5_19;
	shl.b32 	%r148, %r7, 1;
	add.s32 	%r324, %r148, %r320;
	mad.lo.s32 	%r323, %r7, 3, %r320;
	add.s32 	%r322, %r7, %r320;
$L__BB5_17:
	shr.u32 	%r58, %r320, 4;
	and.b32  	%r59, %r320, 15;
	add.s32 	%r60, %r58, %r6;
	add.s32 	%r61, %r59, %r319;
	setp.ge.s32 	%p17, %r60, %r104;
	setp.ge.s32 	%p18, %r61, %r106;
	or.pred  	%p19, %p17, %p18;
	@%p19 bra 	$L__BB5_34;
	shl.b32 	%r154, %r58, 5;
	mov.u32 	%r155, _ZZ25profile_dequant_plus_wmmaILi16ELi16ELi16ELi8EEvPK6__halfPKiS2_S2_PS0_iiiiE6x_smem;
	add.s32 	%r156, %r155, %r154;
	shl.b32 	%r157, %r59, 1;
	add.s32 	%r158, %r156, %r157;
	mad.lo.s32 	%r159, %r60, %r106, %r61;
	mul.wide.u32 	%rd16, %r159, 2;
	add.s64 	%rd17, %rd1, %rd16;
	ld.global.nc.u16 	%rs26, [%rd17];
	st.shared.u16 	[%r158], %rs26;
	bra.uni 	$L__BB5_35;
$L__BB5_19:
	mov.u32 	%r321, %r5;
	@%p4 bra 	$L__BB5_31;
	setp.lt.s32 	%p31, %r26, %r105;
	add.s32 	%r50, %r12, %r319;
	setp.lt.s32 	%p32, %r50, %r106;
	and.pred  	%p33, %p31, %p32;
	@%p33 bra 	$L__BB5_22;
	mov.f32 	%f42, 0f00000000;
	// begin inline asm
	{  cvt.rn.f16.f32 %rs99, %f42;}

	// end inline asm
	bra.uni 	$L__BB5_23;
$L__BB5_22:
	shr.u32 	%r196, %r50, 2;
	add.s32 	%r197, %r28, %r196;
	mul.wide.u32 	%rd24, %r197, 4;
	add.s64 	%rd25, %rd4, %rd24;
	ld.global.nc.u32 	%r198, [%rd25];
	shr.s32 	%r199, %r198, %r29;
	and.b32  	%r195, %r199, 255;
	div.s32 	%r200, %r50, %r107;
	add.s32 	%r201, %r200, %r30;
	mul.wide.s32 	%rd26, %r201, 2;
	add.s64 	%rd27, %rd3, %rd26;
	ld.global.nc.u16 	%rs39, [%rd27];
	add.s64 	%rd28, %rd2, %rd26;
	ld.global.nc.u16 	%rs37, [%rd28];
	// begin inline asm
	cvt.rn.f16.s32 %rs34, %r195;
	// end inline asm
	// begin inline asm
	{sub.f16 %rs35,%rs34,%rs37;
}
	// end inline asm
	// begin inline asm
	{mul.f16 %rs99,%rs39,%rs35;
}
	// end inline asm
$L__BB5_23:
	setp.eq.s32 	%p34, %r11, 0;
	st.shared.u16 	[%r27], %rs99;
	mov.u32 	%r321, %r9;
	@%p34 bra 	$L__BB5_31;
	setp.lt.s32 	%p35, %r31, %r105;
	add.s32 	%r51, %r16, %r319;
	setp.lt.s32 	%p36, %r51, %r106;
	and.pred  	%p37, %p35, %p36;
	@%p37 bra 	$L__BB5_26;
	mov.f32 	%f43, 0f00000000;
	// begin inline asm
	{  cvt.rn.f16.f32 %rs100, %f43;}

	// end inline asm
	bra.uni 	$L__BB5_27;
$L__BB5_26:
	shr.u32 	%r204, %r51, 2;
	add.s32 	%r205, %r33, %r204;
	mul.wide.u32 	%rd29, %r205, 4;
	add.s64 	%rd30, %rd4, %rd29;
	ld.global.nc.u32 	%r206, [%rd30];
	shr.s32 	%r207, %r206, %r34;
	and.b32  	%r203, %r207, 255;
	div.s32 	%r208, %r51, %r107;
	add.s32 	%r209, %r208, %r35;
	mul.wide.s32 	%rd31, %r209, 2;
	add.s64 	%rd32, %rd3, %rd31;
	ld.global.nc.u16 	%rs47, [%rd32];
	add.s64 	%rd33, %rd2, %rd31;
	ld.global.nc.u16 	%rs45, [%rd33];
	// begin inline asm
	cvt.rn.f16.s32 %rs42, %r203;
	// end inline asm
	// begin inline asm
	{sub.f16 %rs43,%rs42,%rs45;
}
	// end inline asm
	// begin inline asm
	{mul.f16 %rs100,%rs47,%rs43;
}
	// end inline asm
$L__BB5_27:
	setp.eq.s32 	%p38, %r11, 1;
	st.shared.u16 	[%r32], %rs100;
	mov.u32 	%r321, %r20;
	@%p38 bra 	$L__BB5_31;
	setp.lt.s32 	%p39, %r36, %r105;
	add.s32 	%r52, %r21, %r319;
	setp.lt.s32 	%p40, %r52, %r106;
	and.pred  	%p41, %p39, %p40;
	@%p41 bra 	$L__BB5_30;
	mov.f32 	%f44, 0f00000000;
	// begin inline asm
	{  cvt.rn.f16.f32 %rs49, %f44;}

	// end inline asm
	st.shared.u16 	[%r37], %rs49;
	mov.u32 	%r321, %r25;
	bra.uni 	$L__BB5_31;
$L__BB5_30:
	shr.u32 	%r212, %r52, 2;
	add.s32 	%r213, %r38, %r212;
	mul.wide.u32 	%rd34, %r213, 4;
	add.s64 	%rd35, %rd4, %rd34;
	ld.global.nc.u32 	%r214, [%rd35];
	shr.s32 	%r215, %r214, %r39;
	and.b32  	%r211, %r215, 255;
	div.s32 	%r216, %r52, %r107;
	add.s32 	%r217, %r216, %r40;
	mul.wide.s32 	%rd36, %r217, 2;
	add.s64 	%rd37, %rd3, %rd36;
	ld.global.nc.u16 	%rs55, [%rd37];
	add.s64 	%rd38, %rd2, %rd36;
	ld.global.nc.u16 	%rs53, [%rd38];
	// begin inline asm
	cvt.rn.f16.s32 %rs50, %r211;
	// end inline asm
	// begin inline asm
	{sub.f16 %rs51,%rs50,%rs53;
}
	// end inline asm
	// begin inline asm
	{mul.f16 %rs54,%rs55,%rs51;
}
	// end inline asm
	st.shared.u16 	[%r37], %rs54;
	mov.u32 	%r321, %r25;
$L__BB5_31:
	@%p16 bra 	$L__BB5_56;
$L__BB5_32:
	shr.u32 	%r81, %r321, 4;
	and.b32  	%r82, %r321, 15;
	add.s32 	%r83, %r81, %r8;
	add.s32 	%r84, %r82, %r319;
	setp.ge.s32 	%p43, %r83, %r105;
	setp.ge.s32 	%p44, %r84, %r106;
	or.pred  	%p45, %p43, %p44;
	@%p45 bra 	$L__BB5_45;
	shr.u32 	%r224, %r84, 2;
	mad.lo.s32 	%r225, %r83, %r1, %r224;
	mul.wide.u32 	%rd39, %r225, 4;
	add.s64 	%rd40, %rd4, %rd39;
	ld.global.nc.u32 	%r226, [%rd40];
	shl.b32 	%r227, %r321, 3;
	and.b32  	%r228, %r227, 24;
	shr.s32 	%r229, %r226, %r228;
	and.b32  	%r223, %r229, 255;
	div.s32 	%r230, %r84, %r107;
	mad.lo.s32 	%r231, %r83, %r2, %r230;
	mul.wide.s32 	%rd41, %r231, 2;
	add.s64 	%rd42, %rd3, %rd41;
	ld.global.nc.u16 	%rs63, [%rd42];
	add.s64 	%rd43, %rd2, %rd41;
	ld.global.nc.u16 	%rs61, [%rd43];
	// begin inline asm
	cvt.rn.f16.s32 %rs58, %r223;
	// end inline asm
	// begin inline asm
	{sub.f16 %rs59,%rs58,%rs61;
}
	// end inline asm
	// begin inline asm
	{mul.f16 %rs62,%rs63,%rs59;
}
	// end inline asm
	shl.b32 	%r232, %r81, 5;
	mov.u32 	%r233, _ZZ25profile_dequant_plus_wmmaILi16ELi16ELi16ELi8EEvPK6__halfPKiS2_S2_PS0_iiiiE6w_smem;
	add.s32 	%r234, %r233, %r232;
	shl.b32 	%r235, %r82, 1;
	add.s32 	%r236, %r234, %r235;
	st.shared.u16 	[%r236], %rs62;
	bra.uni 	$L__BB5_46;
$L__BB5_34:
	mov.f32 	%f38, 0f00000000;
	// begin inline asm
	{  cvt.rn.f16.f32 %rs25, %f38;}

	// end inline asm
	shl.b32 	%r149, %r58, 5;
	mov.u32 	%r150, _ZZ25profile_dequant_plus_wmmaILi16ELi16ELi16ELi8EEvPK6__halfPKiS2_S2_PS0_iiiiE6x_smem;
	add.s32 	%r151, %r150, %r149;
	shl.b32 	%r152, %r59, 1;
	add.s32 	%r153, %r151, %r152;
	st.shared.u16 	[%r153], %rs25;
$L__BB5_35:
	shr.u32 	%r62, %r322, 4;
	and.b32  	%r63, %r322, 15;
	add.s32 	%r64, %r62, %r6;
	add.s32 	%r65, %r63, %r319;
	setp.lt.s32 	%p20, %r64, %r104;
	setp.lt.s32 	%p21, %r65, %r106;
	and.pred  	%p22, %p20, %p21;
	@%p22 bra 	$L__BB5_37;
	mov.f32 	%f39, 0f00000000;
	// begin inline asm
	{  cvt.rn.f16.f32 %rs27, %f39;}

	// end inline asm
	shl.b32 	%r160, %r62, 5;
	mov.u32 	%r161, _ZZ25profile_dequant_plus_wmmaILi16ELi16ELi16ELi8EEvPK6__halfPKiS2_S2_PS0_iiiiE6x_smem;
	add.s32 	%r162, %r161, %r160;
	shl.b32 	%r163, %r63, 1;
	add.s32 	%r164, %r162, %r163;
	st.shared.u16 	[%r164], %rs27;
	bra.uni 	$L__BB5_38;
$L__BB5_37:
	shl.b32 	%r165, %r62, 5;
	mov.u32 	%r166, _ZZ25profile_dequant_plus_wmmaILi16ELi16ELi16ELi8EEvPK6__halfPKiS2_S2_PS0_iiiiE6x_smem;
	add.s32 	%r167, %r166, %r165;
	shl.b32 	%r168, %r63, 1;
	add.s32 	%r169, %r167, %r168;
	mad.lo.s32 	%r170, %r64, %r106, %r65;
	mul.wide.u32 	%rd18, %r170, 2;
	add.s64 	%rd19, %rd1, %rd18;
	ld.global.nc.u16 	%rs28, [%rd19];
	st.shared.u16 	[%r169], %rs28;
$L__BB5_38:
	add.s32 	%r66, %r320, %r7;
	shr.u32 	%r67, %r324, 4;
	and.b32  	%r68, %r324, 15;
	add.s32 	%r69, %r67, %r6;
	add.s32 	%r70, %r68, %r319;
	setp.lt.s32 	%p23, %r69, %r104;
	setp.lt.s32 	%p24, %r70, %r106;
	and.pred  	%p25, %p23, %p24;
	@%p25 bra 	$L__BB5_40;
	mov.f32 	%f40, 0f00000000;
	// begin inline asm
	{  cvt.rn.f16.f32 %rs29, %f40;}

	// end inline asm
	shl.b32 	%r171, %r67, 5;
	mov.u32 	%r172, _ZZ25profile_dequant_plus_wmmaILi16ELi16ELi16ELi8EEvPK6__halfPKiS2_S2_PS0_iiiiE6x_smem;
	add.s32 	%r173, %r172, %r171;
	shl.b32 	%r174, %r68, 1;
	add.s32 	%r175, %r173, %r174;
	st.shared.u16 	[%r175], %rs29;
	bra.uni 	$L__BB5_41;
$L__BB5_40:
	shl.b32 	%r176, %r67, 5;
	mov.u32 	%r177, _ZZ25profile_dequant_plus_wmmaILi16ELi16ELi16ELi8EEvPK6__halfPKiS2_S2_PS0_iiiiE6x_smem;
	add.s32 	%r178, %r177, %r176;
	shl.b32 	%r179, %r68, 1;
	add.s32 	%r180, %r178, %r179;
	mad.lo.s32 	%r181, %r69, %r106, %r70;
	mul.wide.u32 	%rd20, %r181, 2;
	add.s64 	%rd21, %rd1, %rd20;
	ld.global.nc.u16 	%rs30, [%rd21];
	st.shared.u16 	[%r180], %rs30;
$L__BB5_41:
	add.s32 	%r71, %r66, %r7;
	shr.u32 	%r72, %r323, 4;
	and.b32  	%r73, %r323, 15;
	add.s32 	%r74, %r72, %r6;
	add.s32 	%r75, %r73, %r319;
	setp.lt.s32 	%p26, %r74, %r104;
	setp.lt.s32 	%p27, %r75, %r106;
	and.pred  	%p28, %p26, %p27;
	@%p28 bra 	$L__BB5_43;
	mov.f32 	%f41, 0f00000000;
	// begin inline asm
	{  cvt.rn.f16.f32 %rs31, %f41;}

	// end inline asm
	shl.b32 	%r182, %r72, 5;
	mov.u32 	%r183, _ZZ25profile_dequant_plus_wmmaILi16ELi16ELi16ELi8EEvPK6__halfPKiS2_S2_PS0_iiiiE6x_smem;
	add.s32 	%r184, %r183, %r182;
	shl.b32 	%r185, %r73, 1;
	add.s32 	%r186, %r184, %r185;
	st.shared.u16 	[%r186], %rs31;
	bra.uni 	$L__BB5_44;
$L__BB5_43:
	shl.b32 	%r187, %r72, 5;
	mov.u32 	%r188, _ZZ25profile_dequant_plus_wmmaILi16ELi16ELi16ELi8EEvPK6__halfPKiS2_S2_PS0_iiiiE6x_smem;
	add.s32 	%r189, %r188, %r187;
	shl.b32 	%r190, %r73, 1;
	add.s32 	%r191, %r189, %r190;
	mad.lo.s32 	%r192, %r74, %r106, %r75;
	mul.wide.u32 	%rd22, %r192, 2;
	add.s64 	%rd23, %rd1, %rd22;
	ld.global.nc.u16 	%rs32, [%rd23];
	st.shared.u16 	[%r191], %rs32;
$L__BB5_44:
	add.s32 	%r193, %r71, %r7;
	add.s32 	%r320, %r193, %r7;
	add.s32 	%r324, %r324, %r41;
	add.s32 	%r323, %r323, %r41;
	add.s32 	%r322, %r322, %r41;
	setp.lt.u32 	%p29, %r320, 256;
	@%p29 bra 	$L__BB5_17;
	bra.uni 	$L__BB5_19;
$L__BB5_45:
	mov.f32 	%f45, 0f00000000;
	// begin inline asm
	{  cvt.rn.f16.f32 %rs57, %f45;}

	// end inline asm
	shl.b32 	%r218, %r81, 5;
	mov.u32 	%r219, _ZZ25profile_dequant_plus_wmmaILi16ELi16ELi16ELi8EEvPK6__halfPKiS2_S2_PS0_iiiiE6w_smem;
	add.s32 	%r220, %r219, %r218;
	shl.b32 	%r221, %r82, 1;
	add.s32 	%r222, %r220, %r221;
	st.shared.u16 	[%r222], %rs57;
$L__BB5_46:
	add.s32 	%r85, %r321, %r7;
	shr.u32 	%r86, %r85, 4;
	and.b32  	%r87, %r85, 15;
	add.s32 	%r88, %r86, %r8;
	add.s32 	%r89, %r87, %r319;
	setp.lt.s32 	%p46, %r88, %r105;
	setp.lt.s32 	%p47, %r89, %r106;
	and.pred  	%p48, %p46, %p47;
	@%p48 bra 	$L__BB5_48;
	mov.f32 	%f46, 0f00000000;
	// begin inline asm
	{  cvt.rn.f16.f32 %rs65, %f46;}

	// end inline asm
	shl.b32 	%r237, %r86, 5;
	mov.u32 	%r238, _ZZ25profile_dequant_plus_wmmaILi16ELi16ELi16ELi8EEvPK6__halfPKiS2_S2_PS0_iiiiE6w_smem;
	add.s32 	%r239, %r238, %r237;
	shl.b32 	%r240, %r87, 1;
	add.s32 	%r241, %r239, %r240;
	st.shared.u16 	[%r241], %rs65;
	bra.uni 	$L__BB5_49;
$L__BB5_48:
	shr.u32 	%r243, %r89, 2;
	mad.lo.s32 	%r244, %r88, %r1, %r243;
	mul.wide.u32 	%rd44, %r244, 4;
	add.s64 	%rd45, %rd4, %rd44;
	ld.global.nc.u32 	%r245, [%rd45];
	shl.b32 	%r246, %r85, 3;
	and.b32  	%r247, %r246, 24;
	shr.s32 	%r248, %r245, %r247;
	and.b32  	%r242, %r248, 255;
	div.s32 	%r249, %r89, %r107;
	mad.lo.s32 	%r250, %r88, %r2, %r249;
	mul.wide.s32 	%rd46, %r250, 2;
	add.s64 	%rd47, %rd3, %rd46;
	ld.global.nc.u16 	%rs71, [%rd47];
	add.s64 	%rd48, %rd2, %rd46;
	ld.global.nc.u16 	%rs69, [%rd48];
	// begin inline asm
	cvt.rn.f16.s32 %rs66, %r242;
	// end inline asm
	// begin inline asm
	{sub.f16 %rs67,%rs66,%rs69;
}
	// end inline asm
	// begin inline asm
	{mul.f16 %rs70,%rs71,%rs67;
}
	// end inline asm
	shl.b32 	%r251, %r86, 5;
	mov.u32 	%r252, _ZZ25profile_dequant_plus_wmmaILi16ELi16ELi16ELi8EEvPK6__halfPKiS2_S2_PS0_iiiiE6w_smem;
	add.s32 	%r253, %r252, %r251;
	shl.b32 	%r254, %r87, 1;
	add.s32 	%r255, %r253, %r254;
	st.shared.u16 	[%r255], %rs70;
$L__BB5_49:
	add.s32 	%r90, %r85, %r7;
	shr.u32 	%r91, %r90, 4;
	and.b32  	%r92, %r90, 15;
	add.s32 	%r93, %r91, %r8;
	add.s32 	%r94, %r92, %r319;
	setp.lt.s32 	%p49, %r93, %r105;
	setp.lt.s32 	%p50, %r94, %r106;
	and.pred  	%p51, %p49, %p50;
	@%p51 bra 	$L__BB5_51;
	mov.f32 	%f47, 0f00000000;
	// begin inline asm
	{  cvt.rn.f16.f32 %rs73, %f47;}

	// end inline asm
	shl.b32 	%r256, %r91, 5;
	mov.u32 	%r257, _ZZ25profile_dequant_plus_wmmaILi16ELi16ELi16ELi8EEvPK6__halfPKiS2_S2_PS0_iiiiE6w_smem;
	add.s32 	%r258, %r257, %r256;
	shl.b32 	%r259, %r92, 1;
	add.s32 	%r260, %r258, %r259;
	st.shared.u16 	[%r260], %rs73;
	bra.uni 	$L__BB5_52;
$L__BB5_51:
	shr.u32 	%r262, %r94, 2;
	mad.lo.s32 	%r263, %r93, %r1, %r262;
	mul.wide.u32 	%rd49, %r263, 4;
	add.s64 	%rd50, %rd4, %rd49;
	ld.global.nc.u32 	%r264, [%rd50];
	shl.b32 	%r265, %r90, 3;
	and.b32  	%r266, %r265, 24;
	shr.s32 	%r267, %r264, %r266;
	and.b32  	%r261, %r267, 255;
	div.s32 	%r268, %r94, %r107;
	mad.lo.s32 	%r269, %r93, %r2, %r268;
	mul.wide.s32 	%rd51, %r269, 2;
	add.s64 	%rd52, %rd3, %rd51;
	ld.global.nc.u16 	%rs79, [%rd52];
	add.s64 	%rd53, %rd2, %rd51;
	ld.global.nc.u16 	%rs77, [%rd53];
	// begin inline asm
	cvt.rn.f16.s32 %rs74, %r261;
	// end inline asm
	// begin inline asm
	{sub.f16 %rs75,%rs74,%rs77;
}
	// end inline asm
	// begin inline asm
	{mul.f16 %rs78,%rs79,%rs75;
}
	// end inline asm
	shl.b32 	%r270, %r91, 5;
	mov.u32 	%r271, _ZZ25profile_dequant_plus_wmmaILi16ELi16ELi16ELi8EEvPK6__halfPKiS2_S2_PS0_iiiiE6w_smem;
	add.s32 	%r272, %r271, %r270;
	shl.b32 	%r273, %r92, 1;
	add.s32 	%r274, %r272, %r273;
	st.shared.u16 	[%r274], %rs78;
$L__BB5_52:
	add.s32 	%r95, %r90, %r7;
	shr.u32 	%r96, %r95, 4;
	and.b32  	%r97, %r95, 15;
	add.s32 	%r98, %r96, %r8;
	add.s32 	%r99, %r97, %r319;
	setp.lt.s32 	%p52, %r98, %r105;
	setp.lt.s32 	%p53, %r99, %r106;
	and.pred  	%p54, %p52, %p53;
	@%p54 bra 	$L__BB5_54;
	mov.f32 	%f48, 0f00000000;
	// begin inline asm
	{  cvt.rn.f16.f32 %rs81, %f48;}

	// end inline asm
	shl.b32 	%r275, %r96, 5;
	mov.u32 	%r276, _ZZ25profile_dequant_plus_wmmaILi16ELi16ELi16ELi8EEvPK6__halfPKiS2_S2_PS0_iiiiE6w_smem;
	add.s32 	%r277, %r276, %r275;
	shl.b32 	%r278, %r97, 1;
	add.s32 	%r279, %r277, %r278;
	st.shared.u16 	[%r279], %rs81;
	bra.uni 	$L__BB5_55;
$L__BB5_54:
	shr.u32 	%r281, %r99, 2;
	mad.lo.s32 	%r282, %r98, %r1, %r281;
	mul.wide.u32 	%rd54, %r282, 4;
	add.s64 	%rd55, %rd4, %rd54;
	ld.global.nc.u32 	%r283, [%rd55];
	shl.b32 	%r284, %r95, 3;
	and.b32  	%r285, %r284, 24;
	shr.s32 	%r286, %r283, %r285;
	and.b32  	%r280, %r286, 255;
	div.s32 	%r287, %r99, %r107;
	mad.lo.s32 	%r288, %r98, %r2, %r287;
	mul.wide.s32 	%rd56, %r288, 2;
	add.s64 	%rd57, %rd3, %rd56;
	ld.global.nc.u16 	%rs87, [%rd57];
	add.s64 	%rd58, %rd2, %rd56;
	ld.global.nc.u16 	%rs85, [%rd58];
	// begin inline asm
	cvt.rn.f16.s32 %rs82, %r280;
	// end inline asm
	// begin inline asm
	{sub.f16 %rs83,%rs82,%rs85;
}
	// end inline asm
	// begin inline asm
	{mul.f16 %rs86,%rs87,%rs83;
}
	// end inline asm
	shl.b32 	%r289, %r96, 5;
	mov.u32 	%r290, _ZZ25profile_dequant_plus_wmmaILi16ELi16ELi16ELi8EEvPK6__halfPKiS2_S2_PS0_iiiiE6w_smem;
	add.s32 	%r291, %r290, %r289;
	shl.b32 	%r292, %r97, 1;
	add.s32 	%r293, %r291, %r292;
	st.shared.u16 	[%r293], %rs86;
$L__BB5_55:
	add.s32 	%r321, %r95, %r7;
	setp.lt.u32 	%p55, %r321, 256;
	@%p55 bra 	$L__BB5_32;
$L__BB5_56:
	setp.gt.u32 	%p56, %r5, 31;
	bar.sync 	0;
	@%p56 bra 	$L__BB5_58;
	mov.u32 	%r294, _ZZ25profile_dequant_plus_wmmaILi16ELi16ELi16ELi8EEvPK6__halfPKiS2_S2_PS0_iiiiE6x_smem;
	mov.b32 	%r295, 16;
	wmma.load.a.sync.aligned.row.m16n16k16.shared.f16 	{%r296, %r297, %r298, %r299, %r300, %r301, %r302, %r303}, [%r294], %r295;
	mov.u32 	%r304, _ZZ25profile_dequant_plus_wmmaILi16ELi16ELi16ELi8EEvPK6__halfPKiS2_S2_PS0_iiiiE6w_smem;
	wmma.load.b.sync.aligned.row.m16n16k16.shared.f16 	{%r305, %r306, %r307, %r308, %r309, %r310, %r311, %r312}, [%r304], %r295;
	wmma.mma.sync.aligned.row.row.m16n16k16.f32.f32 {%f72, %f71, %f70, %f69, %f68, %f67, %f66, %f65}, {%r296, %r297, %r298, %r299, %r300, %r301, %r302, %r303}, {%r305, %r306, %r307, %r308, %r309, %r310, %r311, %r312}, {%f72, %f71, %f70, %f69, %f68, %f67, %f66, %f65};
$L__BB5_58:
	add.s32 	%r319, %r319, 16;
	setp.lt.s32 	%p57, %r319, %r106;
	@%p57 bra 	$L__BB5_2;
$L__BB5_59:
	setp.gt.u32 	%p58, %r5, 31;
	@%p58 bra 	$L__BB5_62;
	// begin inline asm
	{  cvt.rn.f16.f32 %rs89, %f72;}

	// end inline asm
	// begin inline asm
	{  cvt.rn.f16.f32 %rs90, %f71;}

	// end inline asm
	// begin inline asm
	{  cvt.rn.f16.f32 %rs91, %f70;}

	// end inline asm
	// begin inline asm
	{  cvt.rn.f16.f32 %rs92, %f69;}

	// end inline asm
	// begin inline asm
	{  cvt.rn.f16.f32 %rs93, %f68;}

	// end inline asm
	// begin inline asm
	{  cvt.rn.f16.f32 %rs94, %f67;}

	// end inline asm
	// begin inline asm
	{  cvt.rn.f16.f32 %rs95, %f66;}

	// end inline asm
	// begin inline asm
	{  cvt.rn.f16.f32 %rs96, %f65;}

	// end inline asm
	shl.b32 	%r102, %r3, 4;
	shl.b32 	%r103, %r4, 4;
	setp.ge.s32 	%p59, %r102, %r104;
	setp.ge.s32 	%p60, %r103, %r105;
	or.pred  	%p61, %p59, %p60;
	@%p61 bra 	$L__BB5_62;
	mov.b32 	%r314, {%rs95, %rs96};
	mov.b32 	%r315, {%rs93, %rs94};
	mov.b32 	%r316, {%rs91, %rs92};
	mov.b32 	%r317, {%rs89, %rs90};
	mad.lo.s32 	%r318, %r105, %r102, %r103;
	cvta.to.global.u64 	%rd59, %rd5;
	mul.wide.u32 	%rd60, %r318, 2;
	add.s64 	%rd61, %rd59, %rd60;
	wmma.store.d.sync.aligned.row.m16n16k16.global.f16 	[%rd61], {%r317, %r316, %r315, %r314}, %r105;
$L__BB5_62:
	ret;

}


// ===== COMPILED SASS (sm_100) =====

	.target	sm_100

	.elftype	@"ET_EXEC"


//--------------------- .note.nv.tkinfo           --------------------------
	.section	.note.nv.tkinfo,"",@"SHT_NOTE"
	.sectionflags	@"SHF_NOTE_NV_TKINFO"
	.tkinfo
        /*0018*/ 	.word	0x00000002
        /*0030*/ 	.string	""
        /*0030*/ 	.string	"ptxas"
        /*0030*/ 	.string	"Cuda compilation tools, release 13.0, V13.0.88"
        /*0030*/ 	.string	"Build cuda_13.0.r13.0/compiler.36424714_0"
        /*0030*/ 	.string	"-arch sm_100 -m 64 "



//--------------------- .note.nv.cuinfo           --------------------------
	.section	.note.nv.cuinfo,"",@"SHT_NOTE"
	.sectionflags	@"SHF_NOTE_NV_CUINFO"
        /*0018*/ 	.short	0x0002
        /*001a*/ 	.short	0x0064
        /*001c*/ 	.short	0x0082
	.zero		2


//--------------------- .nv.info                  --------------------------
	.section	.nv.info,"",@"SHT_CUDA_INFO"
	.align	4


	//----- nvinfo : EIATTR_REGCOUNT
	.align		4
        /*0000*/ 	.byte	0x04, 0x2f
        /*0002*/ 	.short	(.L_1 - .L_0)
	.align		4
.L_0:
        /*0004*/ 	.word	index@(_Z19profile_load_x_onlyILi16ELi16ELi16ELi8EEvPK6__halfPS0_iii)
        /*0008*/ 	.word	0x00000020


	//----- nvinfo : EIATTR_FRAME_SIZE
	.align		4
.L_1:
        /*000c*/ 	.byte	0x04, 0x11
        /*000e*/ 	.short	(.L_3 - .L_2)
	.align		4
.L_2:
        /*0010*/ 	.word	index@(_Z19profile_load_x_onlyILi16ELi16ELi16ELi8EEvPK6__halfPS0_iii)
        /*0014*/ 	.word	0x00000000


	//----- nvinfo : EIATTR_REGCOUNT
	.align		4
.L_3:
        /*0018*/ 	.byte	0x04, 0x2f
        /*001a*/ 	.short	(.L_5 - .L_4)
	.align		4
.L_4:
        /*001c*/ 	.word	index@(_Z24profile_load_packed_onlyILi16ELi16ELi16ELi8EEvPKiP6__halfiii)
        /*0020*/ 	.word	0x00000020


	//----- nvinfo : EIATTR_FRAME_SIZE
	.align		4
.L_5:
        /*0024*/ 	.byte	0x04, 0x11
        /*0026*/ 	.short	(.L_7 - .L_6)
	.align		4
.L_6:
        /*0028*/ 	.word	index@(_Z24profile_load_packed_onlyILi16ELi16ELi16ELi8EEvPKiP6__halfiii)
        /*002c*/ 	.word	0x00000000


	//----- nvinfo : EIATTR_REGCOUNT
	.align		4
.L_7:
        /*0030*/ 	.byte	0x04, 0x2f
        /*0032*/ 	.short	(.L_9 - .L_8)
	.align		4
.L_8:
        /*0034*/ 	.word	index@(_Z25profile_extract_bits_onlyILi16ELi16ELi16ELi8EEvPKiP6__halfiii)
        /*0038*/ 	.word	0x00000020


	//----- nvinfo : EIATTR_FRAME_SIZE
	.align		4
.L_9:
        /*003c*/ 	.byte	0x04, 0x11
        /*003e*/ 	.short	(.L_11 - .L_10)
	.align		4
.L_10:
        /*0040*/ 	.word	index@(_Z25profile_extract_bits_onlyILi16ELi16ELi16ELi8EEvPKiP6__halfiii)
        /*0044*/ 	.word	0x00000000


	//----- nvinfo : EIATTR_REGCOUNT
	.align		4
.L_11:
        /*0048*/ 	.byte	0x04, 0x2f
        /*004a*/ 	.short	(.L_13 - .L_12)
	.align		4
.L_12:
        /*004c*/ 	.word	index@(_Z26profile_load_scale_zp_onlyILi16ELi16ELi16ELi8EEvPK6__halfS2_PS0_iiii)
        /*0050*/ 	.word	0x00000020


	//----- nvinfo : EIATTR_FRAME_SIZE
	.align		4
.L_13:
        /*0054*/ 	.byte	0x04, 0x11
        /*0056*/ 	.short	(.L_15 - .L_14)
	.align		4
.L_14:
        /*0058*/ 	.word	index@(_Z26profile_load_scale_zp_onlyILi16ELi16ELi16ELi8EEvPK6__halfS2_PS0_iiii)
        /*005c*/ 	.word	0x00000000


	//----- nvinfo : EIATTR_REGCOUNT
	.align		4
.L_15:
        /*0060*/ 	.byte	0x04, 0x2f
        /*0062*/ 	.short	(.L_17 - .L_16)
	.align		4
.L_16:
        /*0064*/ 	.word	index@(_Z20profile_dequant_onlyILi16ELi16ELi16ELi8EEvPKiPK6__halfS4_PS2_iiii)
        /*0068*/ 	.word	0x00000020


	//----- nvinfo : EIATTR_FRAME_SIZE
	.align		4
.L_17:
        /*006c*/ 	.byte	0x04, 0x11
        /*006e*/ 	.short	(.L_19 - .L_18)
	.align		4
.L_18:
        /*0070*/ 	.word	index@(_Z20profile_dequant_onlyILi16ELi16ELi16ELi8EEvPKiPK6__halfS4_PS2_iiii)
        /*0074*/ 	.word	0x00000000


	//----- nvinfo : EIATTR_REGCOUNT
	.align		4
.L_19:
        /*0078*/ 	.byte	0x04, 0x2f
        /*007a*/ 	.short	(.L_21 - .L_20)
	.align		4
.L_20:
        /*007c*/ 	.word	index@(_Z25profile_dequant_plus_wmmaILi16ELi16ELi16ELi8EEvPK6__halfPKiS2_S2_PS0_iiii)
        /*0080*/ 	.word	0x00000037


	//----- nvinfo : EIATTR_FRAME_SIZE
	.align		4
.L_21:
        /*0084*/ 	.byte	0x04, 0x11
        /*0086*/ 	.short	(.L_23 - .L_22)
	.align		4
.L_22:
        /*0088*/ 	.word	index@(_Z25profile_dequant_plus_wmmaILi16ELi16ELi16ELi8EEvPK6__halfPKiS2_S2_PS0_iiii)
        /*008c*/ 	.word	0x00000000


	//----- nvinfo : EIATTR_MIN_STACK_SIZE
	.align		4
.L_23:
        /*0090*/ 	.byte	0x04, 0x12
        /*0092*/ 	.short	(.L_25 - .L_24)
	.align		4
.L_24:
        /*0094*/ 	.word	index@(_Z25profile_dequant_plus_wmmaILi16ELi16ELi16ELi8EEvPK6__halfPKiS2_S2_PS0_iiii)
        /*0098*/ 	.word	0x00000000


	//----- nvinfo : EIATTR_MIN_STACK_SIZE
	.align		4
.L_25:
        /*009c*/ 	.byte	0x04, 0x12
        /*009e*/ 	.short	(.L_27 - .L_26)
	.align		4
.L_26:
        /*00a0*/ 	.word	index@(_Z20profile_dequant_onlyILi16ELi16ELi16ELi8EEvPKiPK6__halfS4_PS2_iiii)
        /*00a4*/ 	.word	0x00000000


	//----- nvinfo : EIATTR_MIN_STACK_SIZE
	.align		4
.L_27:
        /*00a8*/ 	.byte	0x04, 0x12
        /*00aa*/ 	.short	(.L_29 - .L_28)
	.align		4
.L_28:
        /*00ac*/ 	.word	index@(_Z26profile_load_scale_zp_onlyILi16ELi16ELi16ELi8EEvPK6__halfS2_PS0_iiii)
        /*00b0*/ 	.word	0x00000000


	//----- nvinfo : EIATTR_MIN_STACK_SIZE
	.align		4
.L_29:
        /*00b4*/ 	.byte	0x04, 0x12
        /*00b6*/ 	.short	(.L_31 - .L_30)
	.align		4
.L_30:
        /*00b8*/ 	.word	index@(_Z25profile_extract_bits_onlyILi16ELi16ELi16ELi8EEvPKiP6__halfiii)
        /*00bc*/ 	.word	0x00000000


	//----- nvinfo : EIATTR_MIN_STACK_SIZE
	.align		4
.L_31:
        /*00c0*/ 	.byte	0x04, 0x12
        /*00c2*/ 	.short	(.L_33 - .L_32)
	.align		4
.L_32:
        /*00c4*/ 	.word	index@(_Z24profile_load_packed_onlyILi16ELi16ELi16ELi8EEvPKiP6__halfiii)
        /*00c8*/ 	.word	0x00000000


	//----- nvinfo : EIATTR_MIN_STACK_SIZE
	.align		4
.L_33:
        /*00cc*/ 	.byte	0x04, 0x12
        /*00ce*/ 	.short	(.L_35 - .L_34)
	.align		4
.L_34:
        /*00d0*/ 	.word	index@(_Z19profile_load_x_onlyILi16ELi16ELi16ELi8EEvPK6__halfPS0_iii)
        /*00d4*/ 	.word	0x00000000
.L_35:


//--------------------- .nv.compat                --------------------------
	.section	.nv.compat,"",@"SHT_CUDA_COMPAT_INFO"
	.align	4
        /*0000*/ 	.byte	0x02, 0x09, 0x00, 0x00, 0x02, 0x02, 0x01, 0x00, 0x02, 0x05, 0x05, 0x00, 0x03, 0x07, 0x01, 0x01
        /*0010*/ 	.byte	0x02, 0x03, 0x00, 0x00, 0x02, 0x06, 0x01, 0x00, 0x04, 0x0b, 0x08, 0x00, 0x09, 0x00, 0x00, 0x00
        /*0020*/ 	.byte	0x00, 0x00, 0x00, 0x00


//--------------------- .nv.info._Z25profile_dequant_plus_wmmaILi16ELi16ELi16ELi8EEvPK6__halfPKiS2_S2_PS0_iiii --------------------------
	.section	.nv.info._Z25profile_dequant_plus_wmmaILi16ELi16ELi16ELi8EEvPK6__halfPKiS2_S2_PS0_iiii,"",@"SHT_CUDA_INFO"
	.sectionflags	@""
	.align	4


	//----- nvinfo : EIATTR_CUDA_API_VERSION
	.align		4
        /*0000*/ 	.byte	0x04, 0x37
        /*0002*/ 	.short	(.L_37 - .L_36)
.L_36:
        /*0004*/ 	.word	0x00000082


	//----- nvinfo : EIATTR_KPARAM_INFO
	.align		4
.L_37:
        /*0008*/ 	.byte	0x04, 0x17
        /*000a*/ 	.short	(.L_39 - .L_38)
.L_38:
        /*000c*/ 	.word	0x00000000
        /*0010*/ 	.short	0x0008
        /*0012*/ 	.short	0x0034
        /*0014*/ 	.byte	0x00, 0xf0, 0x11, 0x00


	//----- nvinfo : EIATTR_KPARAM_INFO
	.align		4
.L_39:
        /*0018*/ 	.byte	0x04, 0x17
        /*001a*/ 	.short	(.L_41 - .L_40)
.L_40:
        /*001c*/ 	.word	0x00000000
        /*0020*/ 	.short	0x0007
        /*0022*/ 	.short	0x0030
        /*0024*/ 	.byte	0x00, 0xf0, 0x11, 0x00


	//----- nvinfo : EIATTR_KPARAM_INFO
	.align		4
.L_41:
        /*0028*/ 	.byte	0x04, 0x17
        /*002a*/ 	.short	(.L_43 - .L_42)
.L_42:
        /*002c*/ 	.word	0x00000000
        /*0030*/ 	.short	0x0006
        /*0032*/ 	.short	0x002c
        /*0034*/ 	.byte	0x00, 0xf0, 0x11, 0x00


	//----- nvinfo : EIATTR_KPARAM_INFO
	.align		4
.L_43:
        /*0038*/ 	.byte	0x04, 0x17
        /*003a*/ 	.short	(.L_45 - .L_44)
.L_44:
        /*003c*/ 	.word	0x00000000
        /*0040*/ 	.short	0x0005
        /*0042*/ 	.short	0x0028
        /*0044*/ 	.byte	0x00, 0xf0, 0x11, 0x00


	//----- nvinfo : EIATTR_KPARAM_INFO
	.align		4
.L_45:
        /*0048*/ 	.byte	0x04, 0x17
        /*004a*/ 	.short	(.L_47 - .L_46)
.L_46:
        /*004c*/ 	.word	0x00000000
        /*0050*/ 	.short	0x0004
        /*0052*/ 	.short	0x0020
        /*0054*/ 	.byte	0x00, 0xf5, 0x21, 0x00


	//----- nvinfo : EIATTR_KPARAM_INFO
	.align		4
.L_47:
        /*0058*/ 	.byte	0x04, 0x17
        /*005a*/ 	.short	(.L_49 - .L_48)
.L_48:
        /*005c*/ 	.word	0x00000000
        /*0060*/ 	.short	0x0003
        /*0062*/ 	.short	0x0018
        /*0064*/ 	.byte	0x00, 0xf5, 0x21, 0x00


	//----- nvinfo : EIATTR_KPARAM_INFO
	.align		4
.L_49:
        /*0068*/ 	.byte	0x04, 0x17
        /*006a*/ 	.short	(.L_51 - .L_50)
.L_50:
        /*006c*/ 	.word	0x00000000
        /*0070*/ 	.short	0x0002
        /*0072*/ 	.short	0x0010
        /*0074*/ 	.byte	0x00, 0xf5, 0x21, 0x00


	//----- nvinfo : EIATTR_KPARAM_INFO
	.align		4
.L_51:
        /*0078*/ 	.byte	0x04, 0x17
        /*007a*/ 	.short	(.L_53 - .L_52)
.L_52:
        /*007c*/ 	.word	0x00000000
        /*0080*/ 	.short	0x0001
        /*0082*/ 	.short	0x0008
        /*0084*/ 	.byte	0x00, 0xf5, 0x21, 0x00


	//----- nvinfo : EIATTR_KPARAM_INFO
	.align		4
.L_53:
        /*0088*/ 	.byte	0x04, 0x17
        /*008a*/ 	.short	(.L_55 - .L_54)
.L_54:
        /*008c*/ 	.word	0x00000000
        /*0090*/ 	.short	0x0000
        /*0092*/ 	.short	0x0000
        /*0094*/ 	.byte	0x00, 0xf5, 0x21, 0x00


	//----- nvinfo : EIATTR_SPARSE_MMA_MASK
	.align		4
.L_55:
        /*0098*/ 	.byte	0x03, 0x50
        /*009a*/ 	.short	0x0000


	//----- nvinfo : EIATTR_WMMA_USED
	.align		4
        /*009c*/ 	.byte	0x01, 0x2b
	.zero		2


	//----- nvinfo : EIATTR_MAXREG_COUNT
	.align		4
        /*00a0*/ 	.byte	0x03, 0x1b
        /*00a2*/ 	.short	0x00ff


	//----- nvinfo : EIATTR_NUM_BARRIERS
	.align		4
        /*00a4*/ 	.byte	0x02, 0x4c
        /*00a6*/ 	.byte	0x01
	.zero		1


	//----- nvinfo : EIATTR_MERCURY_ISA_VERSION
	.align		4
        /*00a8*/ 	.byte	0x03, 0x5f
        /*00aa*/ 	.short	0x0101


	//----- nvinfo : EIATTR_VRC_CTA_INIT_COUNT
	.align		4
        /*00ac*/ 	.byte	0x02, 0x4a
	.zero		1
	.zero		1


	//----- nvinfo : EIATTR_EXIT_INSTR_OFFSETS
	.align		4
        /*00b0*/ 	.byte	0x04, 0x1c
        /*00b2*/ 	.short	(.L_57 - .L_56)


	//   ....[0]....
.L_56:
        /*00b4*/ 	.word	0x00002be0


	//   ....[1]....
        /*00b8*/ 	.word	0x00002c40


	//   ....[2]....
        /*00bc*/ 	.word	0x00002da0


	//----- nvinfo : EIATTR_CRS_STACK_SIZE
	.align		4
.L_57:
        /*00c0*/ 	.byte	0x04, 0x1e
        /*00c2*/ 	.short	(.L_59 - .L_58)
.L_58:
        /*00c4*/ 	.word	0x00000000


	//----- nvinfo : EIATTR_CBANK_PARAM_SIZE
	.align		4
.L_59:
        /*00c8*/ 	.byte	0x03, 0x19
        /*00ca*/ 	.short	0x0038


	//----- nvinfo : EIATTR_PARAM_CBANK
	.align		4
        /*00cc*/ 	.byte	0x04, 0x0a
        /*00ce*/ 	.short	(.L_61 - .L_60)
	.align		4
.L_60:
        /*00d0*/ 	.word	index@(.nv.constant0._Z25profile_dequant_plus_wmmaILi16ELi16ELi16ELi8EEvPK6__halfPKiS2_S2_PS0_iiii)
        /*00d4*/ 	.short	0x0380
        /*00d6*/ 	.short	0x0038


	//----- nvinfo : EIATTR_SW_WAR
	.align		4
.L_61:
        /*00d8*/ 	.byte	0x04, 0x36
        /*00da*/ 	.short	(.L_63 - .L_62)
.L_62:
        /*00dc*/ 	.word	0x00000008
.L_63:


//--------------------- .nv.info._Z20profile_dequant_onlyILi16ELi16ELi16ELi8EEvPKiPK6__halfS4_PS2_iiii --------------------------
	.section	.nv.info._Z20profile_dequant_onlyILi16ELi16ELi16ELi8EEvPKiPK6__halfS4_PS2_iiii,"",@"SHT_CUDA_INFO"
	.sectionflags	@""
	.align	4


	//----- nvinfo : EIATTR_CUDA_API_VERSION
	.align		4
        /*0000*/ 	.byte	0x04, 0x37
        /*0002*/ 	.short	(.L_65 - .L_64)
.L_64:
        /*0004*/ 	.word	0x00000082


	//----- nvinfo : EIATTR_KPARAM_INFO
	.align		4
.L_65:
        /*0008*/ 	.byte	0x04, 0x17
        /*000a*/ 	.short	(.L_67 - .L_66)
.L_66:
        /*000c*/ 	.word	0x00000000
        /*0010*/ 	.short	0x0007
        /*0012*/ 	.short	0x002c
        /*0014*/ 	.byte	0x00, 0xf0, 0x11, 0x00


	//----- nvinfo : EIATTR_KPARAM_INFO
	.align		4
.L_67:
        /*0018*/ 	.byte	0x04, 0x17
        /*001a*/ 	.short	(.L_69 - .L_68)
.L_68:
        /*001c*/ 	.word	0x00000000
        /*0020*/ 	.short	0x0006
        /*0022*/ 	.short	0x0028
        /*0024*/ 	.byte	0x00, 0xf0, 0x11, 0x00


	//----- nvinfo : EIATTR_KPARAM_INFO
	.align		4
.L_69:
        /*0028*/ 	.byte	0x04, 0x17
        /*002a*/ 	.short	(.L_71 - .L_70)
.L_70:
        /*002c*/ 	.word	0x00000000
        /*0030*/ 	.short	0x0005
        /*0032*/ 	.short	0x0024
        /*0034*/ 	.byte	0x00, 0xf0, 0x11, 0x00


	//----- nvinfo : EIATTR_KPARAM_INFO
	.align		4
.L_71:
        /*0038*/ 	.byte	0x04, 0x17
        /*003a*/ 	.short	(.L_73 - .L_72)
.L_72:
        /*003c*/ 	.word	0x00000000
        /*0040*/ 	.short	0x0004
        /*0042*/ 	.short	0x0020
        /*0044*/ 	.byte	0x00, 0xf0, 0x11, 0x00


	//----- nvinfo : EIATTR_KPARAM_INFO
	.align		4
.L_73:
        /*0048*/ 	.byte	0x04, 0x17
        /*004a*/ 	.short	(.L_75 - .L_74)
.L_74:
        /*004c*/ 	.word	0x00000000
        /*0050*/ 	.short	0x0003
        /*0052*/ 	.short	0x0018
        /*0054*/ 	.byte	0x00, 0xf5, 0x21, 0x00


	//----- nvinfo : EIATTR_KPARAM_INFO
	.align		4
.L_75:
        /*0058*/ 	.byte	0x04, 0x17
        /*005a*/ 	.short	(.L_77 - .L_76)
.L_76:
        /*005c*/ 	.word	0x00000000
        /*0060*/ 	.short	0x0002
        /*0062*/ 	.short	0x0010
        /*0064*/ 	.byte	0x00, 0xf5, 0x21, 0x00


	//----- nvinfo : EIATTR_KPARAM_INFO
	.align		4
.L_77:
        /*0068*/ 	.byte	0x04, 0x17
        /*006a*/ 	.short	(.L_79 - .L_78)
.L_78:
        /*006c*/ 	.word	0x00000000
        /*0070*/ 	.short	0x0001
        /*0072*/ 	.short	0x0008
        /*0074*/ 	.byte	0x00, 0xf5, 0x21, 0x00


	//----- nvinfo : EIATTR_KPARAM_INFO
	.align		4
.L_79:
        /*0078*/ 	.byte	0x04, 0x17
        /*007a*/ 	.short	(.L_81 - .L_80)
.L_80:
        /*007c*/ 	.word	0x00000000
        /*0080*/ 	.short	0x0000
        /*0082*/ 	.short	0x0000
        /*0084*/ 	.byte	0x00, 0xf5, 0x21, 0x00


	//----- nvinfo : EIATTR_SPARSE_MMA_MASK
	.align		4
.L_81:
        /*0088*/ 	.byte	0x03, 0x50
        /*008a*/ 	.short	0x0000


	//----- nvinfo : EIATTR_MAXREG_COUNT
	.align		4
        /*008c*/ 	.byte	0x03, 0x1b
        /*008e*/ 	.short	0x00ff


	//----- nvinfo : EIATTR_NUM_BARRIERS
	.align		4
        /*0090*/ 	.byte	0x02, 0x4c
        /*0092*/ 	.byte	0x01
	.zero		1


	//----- nvinfo : EIATTR_MERCURY_ISA_VERSION
	.align		4
        /*0094*/ 	.byte	0x03, 0x5f
        /*0096*/ 	.short	0x0101


	//----- nvinfo : EIATTR_VRC_CTA_INIT_COUNT
	.align		4
        /*0098*/ 	.byte	0x02, 0x4a
	.zero		1
	.zero		1


	//----- nvinfo : EIATTR_EXIT_INSTR_OFFSETS
	.align		4
        /*009c*/ 	.byte	0x04, 0x1c
        /*009e*/ 	.short	(.L_83 - .L_82)


	//   ....[0]....
.L_82:
        /*00a0*/ 	.word	0x00002240


	//   ....[1]....
        /*00a4*/ 	.word	0x00002280


	//----- nvinfo : EIATTR_CRS_STACK_SIZE
	.align		4
.L_83:
        /*00a8*/ 	.byte	0x04, 0x1e
        /*00aa*/ 	.short	(.L_85 - .L_84)
.L_84:
        /*00ac*/ 	.word	0x00000000


	//----- nvinfo : EIATTR_CBANK_PARAM_SIZE
	.align		4
.L_85:
        /*00b0*/ 	.byte	0x03, 0x19
        /*00b2*/ 	.short	0x0030


	//----- nvinfo : EIATTR_PARAM_CBANK
	.align		4
        /*00b4*/ 	.byte	0x04, 0x0a
        /*00b6*/ 	.short	(.L_87 - .L_86)
	.align		4
.L_86:
        /*00b8*/ 	.word	index@(.nv.constant0._Z20profile_dequant_onlyILi16ELi16ELi16ELi8EEvPKiPK6__halfS4_PS2_iiii)
        /*00bc*/ 	.short	0x0380
        /*00be*/ 	.short	0x0030


	//----- nvinfo : EIATTR_SW_WAR
	.align		4
.L_87:
        /*00c0*/ 	.byte	0x04, 0x36
        /*00c2*/ 	.short	(.L_89 - .L_88)
.L_88:
        /*00c4*/ 	.word	0x00000008
.L_89:


//--------------------- .nv.info._Z26profile_load_scale_zp_onlyILi16ELi16ELi16ELi8EEvPK6__halfS2_PS0_iiii --------------------------
	.section	.nv.info._Z26profile_load_scale_zp_onlyILi16ELi16ELi16ELi8EEvPK6__halfS2_PS0_iiii,"",@"SHT_CUDA_INFO"
	.sectionflags	@""
	.align	4


	//----- nvinfo : EIATTR_CUDA_API_VERSION
	.align		4
        /*0000*/ 	.byte	0x04, 0x37
        /*0002*/ 	.short	(.L_91 - .L_90)
.L_90:
        /*0004*/ 	.word	0x00000082


	//----- nvinfo : EIATTR_KPARAM_INFO
	.align		4
.L_91:
        /*0008*/ 	.byte	0x04, 0x17
        /*000a*/ 	.short	(.L_93 - .L_92)
.L_92:
        /*000c*/ 	.word	0x00000000
        /*0010*/ 	.short	0x0006
        /*0012*/ 	.short	0x0024
        /*0014*/ 	.byte	0x00, 0xf0, 0x11, 0x00


	//----- nvinfo : EIATTR_KPARAM_INFO
	.align		4
.L_93:
        /*0018*/ 	.byte	0x04, 0x17
        /*001a*/ 	.short	(.L_95 - .L_94)
.L_94:
        /*001c*/ 	.word	0x00000000
        /*0020*/ 	.short	0x0005
        /*0022*/ 	.short	0x0020
        /*0024*/ 	.byte	0x00, 0xf0, 0x11, 0x00


	//----- nvinfo : EIATTR_KPARAM_INFO
	.align		4
.L_95:
        /*0028*/ 	.byte	0x04, 0x17
        /*002a*/ 	.short	(.L_97 - .L_96)
.L_96:
        /*002c*/ 	.word	0x00000000
        /*0030*/ 	.short	0x0004
        /*0032*/ 	.short	0x001c
        /*0034*/ 	.byte	0x00, 0xf0, 0x11, 0x00


	//----- nvinfo : EIATTR_KPARAM_INFO
	.align		4
.L_97:
        /*0038*/ 	.byte	0x04, 0x17
        /*003a*/ 	.short	(.L_99 - .L_98)
.L_98:
        /*003c*/ 	.word	0x00000000
        /*0040*/ 	.short	0x0003
        /*0042*/ 	.short	0x0018
        /*0044*/ 	.byte	0x00, 0xf0, 0x11, 0x00


	//----- nvinfo : EIATTR_KPARAM_INFO
	.align		4
.L_99:
        /*0048*/ 	.byte	0x04, 0x17
        /*004a*/ 	.short	(.L_101 - .L_100)
.L_100:
        /*004c*/ 	.word	0x00000000
        /*0050*/ 	.short	0x0002
        /*0052*/ 	.short	0x0010
        /*0054*/ 	.byte	0x00, 0xf5, 0x21, 0x00


	//----- nvinfo : EIATTR_KPARAM_INFO
	.align		4
.L_101:
        /*0058*/ 	.byte	0x04, 0x17
        /*005a*/ 	.short	(.L_103 - .L_102)
.L_102:
        /*005c*/ 	.word	0x00000000
        /*0060*/ 	.short	0x0001
        /*0062*/ 	.short	0x0008
        /*0064*/ 	.byte	0x00, 0xf5, 0x21, 0x00


	//----- nvinfo : EIATTR_KPARAM_INFO
	.align		4
.L_103:
        /*0068*/ 	.byte	0x04, 0x17
        /*006a*/ 	.short	(.L_105 - .L_104)
.L_104:
        /*006c*/ 	.word	0x00000000
        /*0070*/ 	.short	0x0000
        /*0072*/ 	.short	0x0000
        /*0074*/ 	.byte	0x00, 0xf5, 0x21, 0x00


	//----- nvinfo : EIATTR_SPARSE_MMA_MASK
	.align		4
.L_105:
        /*0078*/ 	.byte	0x03, 0x50
        /*007a*/ 	.short	0x0000


	//----- nvinfo : EIATTR_MAXREG_COUNT
	.align		4
        /*007c*/ 	.byte	0x03, 0x1b
        /*007e*/ 	.short	0x00ff


	//----- nvinfo : EIATTR_NUM_BARRIERS
	.align		4
        /*0080*/ 	.byte	0x02, 0x4c
        /*0082*/ 	.byte	0x01
	.zero		1


	//----- nvinfo : EIATTR_MERCURY_ISA_VERSION
	.align		4
        /*0084*/ 	.byte	0x03, 0x5f
        /*0086*/ 	.short	0x0101


	//----- nvinfo : EIATTR_VRC_CTA_INIT_COUNT
	.align		4
        /*0088*/ 	.byte	0x02, 0x4a
	.zero		1
	.zero		1


	//----- nvinfo : EIATTR_EXIT_INSTR_OFFSETS
	.align		4
        /*008c*/ 	.byte	0x04, 0x1c
        /*008e*/ 	.short	(.L_107 - .L_106)


	//   ....[0]....
.L_106:
        /*0090*/ 	.word	0x000019a0


	//   ....[1]....
        /*0094*/ 	.word	0x000019e0


	//----- nvinfo : EIATTR_CRS_STACK_SIZE
	.align		4
.L_107:
        /*0098*/ 	.byte	0x04, 0x1e
        /*009a*/ 	.short	(.L_109 - .L_108)
.L_108:
        /*009c*/ 	.word	0x00000000


	//----- nvinfo : EIATTR_CBANK_PARAM_SIZE
	.align		4
.L_109:
        /*00a0*/ 	.byte	0x03, 0x19
        /*00a2*/ 	.short	0x0028


	//----- nvinfo : EIATTR_PARAM_CBANK
	.align		4
        /*00a4*/ 	.byte	0x04, 0x0a
        /*00a6*/ 	.short	(.L_111 - .L_110)
	.align		4
.L_110:
        /*00a8*/ 	.word	index@(.nv.constant0._Z26profile_load_scale_zp_onlyILi16ELi16ELi16ELi8EEvPK6__halfS2_PS0_iiii)
        /*00ac*/ 	.short	0x0380
        /*00ae*/ 	.short	0x0028


	//----- nvinfo : EIATTR_SW_WAR
	.align		4
.L_111:
        /*00b0*/ 	.byte	0x04, 0x36
        /*00b2*/ 	.short	(.L_113 - .L_112)
.L_112:
        /*00b4*/ 	.word	0x00000008
.L_113:


//--------------------- .nv.info._Z25profile_extract_bits_onlyILi16ELi16ELi16ELi8EEvPKiP6__halfiii --------------------------
	.section	.nv.info._Z25profile_extract_bits_onlyILi16ELi16ELi16ELi8EEvPKiP6__halfiii,"",@"SHT_CUDA_INFO"
	.sectionflags	@""
	.align	4


	//----- nvinfo : EIATTR_CUDA_API_VERSION
	.align		4
        /*0000*/ 	.byte	0x04, 0x37
        /*0002*/ 	.short	(.L_115 - .L_114)
.L_114:
        /*0004*/ 	.word	0x00000082


	//----- nvinfo : EIATTR_KPARAM_INFO
	.align		4
.L_115:
        /*0008*/ 	.byte	0x04, 0x17
        /*000a*/ 	.short	(.L_117 - .L_116)
.L_116:
        /*000c*/ 	.word	0x00000000
        /*0010*/ 	.short	0x0004
        /*0012*/ 	.short	0x0018
        /*0014*/ 	.byte	0x00, 0xf0, 0x11, 0x00


	//----- nvinfo : EIATTR_KPARAM_INFO
	.align		4
.L_117:
        /*0018*/ 	.byte	0x04, 0x17
        /*001a*/ 	.short	(.L_119 - .L_118)
.L_118:
        /*001c*/ 	.word	0x00000000
        /*0020*/ 	.short	0x0003
        /*0022*/ 	.short	0x0014
        /*0024*/ 	.byte	0x00, 0xf0, 0x11, 0x00


	//----- nvinfo : EIATTR_KPARAM_INFO
	.align		4
.L_119:
        /*0028*/ 	.byte	0x04, 0x17
        /*002a*/ 	.short	(.L_121 - .L_120)
.L_120:
        /*002c*/ 	.word	0x00000000
        /*0030*/ 	.short	0x0002
        /*0032*/ 	.short	0x0010
        /*0034*/ 	.byte	0x00, 0xf0, 0x11, 0x00


	//----- nvinfo : EIATTR_KPARAM_INFO
	.align		4
.L_121:
        /*0038*/ 	.byte	0x04, 0x17
        /*003a*/ 	.short	(.L_123 - .L_122)
.L_122:
        /*003c*/ 	.word	0x00000000
        /*0040*/ 	.short	0x0001
        /*0042*/ 	.short	0x0008
        /*0044*/ 	.byte	0x00, 0xf5, 0x21, 0x00


	//----- nvinfo : EIATTR_KPARAM_INFO
	.align		4
.L_123:
        /*0048*/ 	.byte	0x04, 0x17
        /*004a*/ 	.short	(.L_125 - .L_124)
.L_124:
        /*004c*/ 	.word	0x00000000
        /*0050*/ 	.short	0x0000
        /*0052*/ 	.short	0x0000
        /*0054*/ 	.byte	0x00, 0xf5, 0x21, 0x00


	//----- nvinfo : EIATTR_SPARSE_MMA_MASK
	.align		4
.L_125:
        /*0058*/ 	.byte	0x03, 0x50
        /*005a*/ 	.short	0x0000


	//----- nvinfo : EIATTR_MAXREG_COUNT
	.align		4
        /*005c*/ 	.byte	0x03, 0x1b
        /*005e*/ 	.short	0x00ff


	//----- nvinfo : EIATTR_NUM_BARRIERS
	.align		4
        /*0060*/ 	.byte	0x02, 0x4c
        /*0062*/ 	.byte	0x01
	.zero		1


	//----- nvinfo : EIATTR_MERCURY_ISA_VERSION
	.align		4
        /*0064*/ 	.byte	0x03, 0x5f
        /*0066*/ 	.short	0x0101


	//----- nvinfo : EIATTR_VRC_CTA_INIT_COUNT
	.align		4
        /*0068*/ 	.byte	0x02, 0x4a
	.zero		1
	.zero		1


	//----- nvinfo : EIATTR_EXIT_INSTR_OFFSETS
	.align		4
        /*006c*/ 	.byte	0x04, 0x1c
        /*006e*/ 	.short	(.L_127 - .L_126)


	//   ....[0]....
.L_126:
        /*0070*/ 	.word	0x00000c80


	//   ....[1]....
        /*0074*/ 	.word	0x00000cc0


	//----- nvinfo : EIATTR_CRS_STACK_SIZE
	.align		4
.L_127:
        /*0078*/ 	.byte	0x04, 0x1e
        /*007a*/ 	.short	(.L_129 - .L_128)
.L_128:
        /*007c*/ 	.word	0x00000000


	//----- nvinfo : EIATTR_CBANK_PARAM_SIZE
	.align		4
.L_129:
        /*0080*/ 	.byte	0x03, 0x19
        /*0082*/ 	.short	0x001c


	//----- nvinfo : EIATTR_PARAM_CBANK
	.align		4
        /*0084*/ 	.byte	0x04, 0x0a
        /*0086*/ 	.short	(.L_131 - .L_130)
	.align		4
.L_130:
        /*0088*/ 	.word	index@(.nv.constant0._Z25profile_extract_bits_onlyILi16ELi16ELi16ELi8EEvPKiP6__halfiii)
        /*008c*/ 	.short	0x0380
        /*008e*/ 	.short	0x001c


	//----- nvinfo : EIATTR_SW_WAR
	.align		4
.L_131:
        /*0090*/ 	.byte	0x04, 0x36
        /*0092*/ 	.short	(.L_133 - .L_132)
.L_132:
        /*0094*/ 	.word	0x00000008
.L_133:


//--------------------- .nv.info._Z24profile_load_packed_onlyILi16ELi16ELi16ELi8EEvPKiP6__halfiii --------------------------
	.section	.nv.info._Z24profile_load_packed_onlyILi16ELi16ELi16ELi8EEvPKiP6__halfiii,"",@"SHT_CUDA_INFO"
	.sectionflags	@""
	.align	4


	//----- nvinfo : EIATTR_CUDA_API_VERSION
	.align		4
        /*0000*/ 	.byte	0x04, 0x37
        /*0002*/ 	.short	(.L_135 - .L_134)
.L_134:
        /*0004*/ 	.word	0x00000082


	//----- nvinfo : EIATTR_KPARAM_INFO
	.align		4
.L_135:
        /*0008*/ 	.byte	0x04, 0x17
        /*000a*/ 	.short	(.L_137 - .L_136)
.L_136:
        /*000c*/ 	.word	0x00000000
        /*0010*/ 	.short	0x0004
        /*0012*/ 	.short	0x0018
        /*0014*/ 	.byte	0x00, 0xf0, 0x11, 0x00


	//----- nvinfo : EIATTR_KPARAM_INFO
	.align		4
.L_137:
        /*0018*/ 	.byte	0x04, 0x17
        /*001a*/ 	.short	(.L_139 - .L_138)
.L_138:
        /*001c*/ 	.word	0x00000000
        /*0020*/ 	.short	0x0003
        /*0022*/ 	.short	0x0014
        /*0024*/ 	.byte	0x00, 0xf0, 0x11, 0x00


	//----- nvinfo : EIATTR_KPARAM_INFO
	.align		4
.L_139:
        /*0028*/ 	.byte	0x04, 0x17
        /*002a*/ 	.short	(.L_141 - .L_140)
.L_140:
        /*002c*/ 	.word	0x00000000
        /*0030*/ 	.short	0x0002
        /*0032*/ 	.short	0x0010
        /*0034*/ 	.byte	0x00, 0xf0, 0x11, 0x00


	//----- nvinfo : EIATTR_KPARAM_INFO
	.align		4
.L_141:
        /*0038*/ 	.byte	0x04, 0x17
        /*003a*/ 	.short	(.L_143 - .L_142)
.L_142:
        /*003c*/ 	.word	0x00000000
        /*0040*/ 	.short	0x0001
        /*0042*/ 	.short	0x0008
        /*0044*/ 	.byte	0x00, 0xf5, 0x21, 0x00


	//----- nvinfo : EIATTR_KPARAM_INFO
	.align		4
.L_143:
        /*0048*/ 	.byte	0x04, 0x17
        /*004a*/ 	.short	(.L_145 - .L_144)
.L_144:
        /*004c*/ 	.word	0x00000000
        /*0050*/ 	.short	0x0000
        /*0052*/ 	.short	0x0000
        /*0054*/ 	.byte	0x00, 0xf5, 0x21, 0x00


	//----- nvinfo : EIATTR_SPARSE_MMA_MASK
	.align		4
.L_145:
        /*0058*/ 	.byte	0x03, 0x50
        /*005a*/ 	.short	0x0000


	//----- nvinfo : EIATTR_MAXREG_COUNT
	.align		4
        /*005c*/ 	.byte	0x03, 0x1b
        /*005e*/ 	.short	0x00ff


	//----- nvinfo : EIATTR_NUM_BARRIERS
	.align		4
        /*0060*/ 	.byte	0x02, 0x4c
        /*0062*/ 	.byte	0x01
	.zero		1


	//----- nvinfo : EIATTR_MERCURY_ISA_VERSION
	.align		4
        /*0064*/ 	.byte	0x03, 0x5f
        /*0066*/ 	.short	0x0101


	//----- nvinfo : EIATTR_VRC_CTA_INIT_COUNT
	.align		4
        /*0068*/ 	.byte	0x02, 0x4a
	.zero		1
	.zero		1


	//----- nvinfo : EIATTR_EXIT_INSTR_OFFSETS
	.align		4
        /*006c*/ 	.byte	0x04, 0x1c
        /*006e*/ 	.short	(.L_147 - .L_146)


	//   ....[0]....
.L_146:
        /*0070*/ 	.word	0x00000a80


	//   ....[1]....
        /*0074*/ 	.word	0x00000ac0


	//----- nvinfo : EIATTR_CRS_STACK_SIZE
	.align		4
.L_147:
        /*0078*/ 	.byte	0x04, 0x1e
        /*007a*/ 	.short	(.L_149 - .L_148)
.L_148:
        /*007c*/ 	.word	0x00000000


	//----- nvinfo : EIATTR_CBANK_PARAM_SIZE
	.align		4
.L_149:
        /*0080*/ 	.byte	0x03, 0x19
        /*0082*/ 	.short	0x001c


	//----- nvinfo : EIATTR_PARAM_CBANK
	.align		4
        /*0084*/ 	.byte	0x04, 0x0a
        /*0086*/ 	.short	(.L_151 - .L_150)
	.align		4
.L_150:
        /*0088*/ 	.word	index@(.nv.constant0._Z24profile_load_packed_onlyILi16ELi16ELi16ELi8EEvPKiP6__halfiii)
        /*008c*/ 	.short	0x0380
        /*008e*/ 	.short	0x001c


	//----- nvinfo : EIATTR_SW_WAR
	.align		4
.L_151:
        /*0090*/ 	.byte	0x04, 0x36
        /*0092*/ 	.short	(.L_153 - .L_152)
.L_152:
        /*0094*/ 	.word	0x00000008
.L_153:


//--------------------- .nv.info._Z19profile_load_x_onlyILi16ELi16ELi16ELi8EEvPK6__halfPS0_iii --------------------------
	.section	.nv.info._Z19profile_load_x_onlyILi16ELi16ELi16ELi8EEvPK6__halfPS0_iii,"",@"SHT_CUDA_INFO"
	.sectionflags	@""
	.align	4


	//----- nvinfo : EIATTR_CUDA_API_VERSION
	.align		4
        /*0000*/ 	.byte	0x04, 0x37
        /*0002*/ 	.short	(.L_155 - .L_154)
.L_154:
        /*0004*/ 	.word	0x00000082


	//----- nvinfo : EIATTR_KPARAM_INFO
	.align		4
.L_155:
        /*0008*/ 	.byte	0x04, 0x17
        /*000a*/ 	.short	(.L_157 - .L_156)
.L_156:
        /*000c*/ 	.word	0x00000000
        /*0010*/ 	.short	0x0004
        /*0012*/ 	.short	0x0018
        /*0014*/ 	.byte	0x00, 0xf0, 0x11, 0x00


	//----- nvinfo : EIATTR_KPARAM_INFO
	.align		4
.L_157:
        /*0018*/ 	.byte	0x04, 0x17
        /*001a*/ 	.short	(.L_159 - .L_158)
.L_158:
        /*001c*/ 	.word	0x00000000
        /*0020*/ 	.short	0x0003
        /*0022*/ 	.short	0x0014
        /*0024*/ 	.byte	0x00, 0xf0, 0x11, 0x00


	//----- nvinfo : EIATTR_KPARAM_INFO
	.align		4
.L_159:
        /*0028*/ 	.byte	0x04, 0x17
        /*002a*/ 	.short	(.L_161 - .L_160)
.L_160:
        /*002c*/ 	.word	0x00000000
        /*0030*/ 	.short	0x0002
        /*0032*/ 	.short	0x0010
        /*0034*/ 	.byte	0x00, 0xf0, 0x11, 0x00


	//----- nvinfo : EIATTR_KPARAM_INFO
	.align		4
.L_161:
        /*0038*/ 	.byte	0x04, 0x17
        /*003a*/ 	.short	(.L_163 - .L_162)
.L_162:
        /*003c*/ 	.word	0x00000000
        /*0040*/ 	.short	0x0001
        /*0042*/ 	.short	0x0008
        /*0044*/ 	.byte	0x00, 0xf5, 0x21, 0x00


	//----- nvinfo : EIATTR_KPARAM_INFO
	.align		4
.L_163:
        /*0048*/ 	.byte	0x04, 0x17
        /*004a*/ 	.short	(.L_165 - .L_164)
.L_164:
        /*004c*/ 	.word	0x00000000
        /*0050*/ 	.short	0x0000
        /*0052*/ 	.short	0x0000
        /*0054*/ 	.byte	0x00, 0xf5, 0x21, 0x00


	//----- nvinfo : EIATTR_SPARSE_MMA_MASK
	.align		4
.L_165:
        /*0058*/ 	.byte	0x03, 0x50
        /*005a*/ 	.short	0x0000


	//----- nvinfo : EIATTR_MAXREG_COUNT
	.align		4
        /*005c*/ 	.byte	0x03, 0x1b
        /*005e*/ 	.short	0x00ff


	//----- nvinfo : EIATTR_NUM_BARRIERS
	.align		4
        /*0060*/ 	.byte	0x02, 0x4c
        /*0062*/ 	.byte	0x01
	.zero		1


	//----- nvinfo : EIATTR_MERCURY_ISA_VERSION
	.align		4
        /*0064*/ 	.byte	0x03, 0x5f
        /*0066*/ 	.short	0x0101


	//----- nvinfo : EIATTR_VRC_CTA_INIT_COUNT
	.align		4
        /*0068*/ 	.byte	0x02, 0x4a
	.zero		1
	.zero		1


	//----- nvinfo : EIATTR_EXIT_INSTR_OFFSETS
	.align		4
        /*006c*/ 	.byte	0x04, 0x1c
        /*006e*/ 	.short	(.L_167 - .L_166)


	//   ....[0]....
.L_166:
        /*0070*/ 	.word	0x00000d60


	//   ....[1]....
        /*0074*/ 	.word	0x00000da0


	//----- nvinfo : EIATTR_CRS_STACK_SIZE
	.align		4
.L_167:
        /*0078*/ 	.byte	0x04, 0x1e
        /*007a*/ 	.short	(.L_169 - .L_168)
.L_168:
        /*007c*/ 	.word	0x00000000


	//----- nvinfo : EIATTR_CBANK_PARAM_SIZE
	.align		4
.L_169:
        /*0080*/ 	.byte	0x03, 0x19
        /*0082*/ 	.short	0x001c


	//----- nvinfo : EIATTR_PARAM_CBANK
	.align		4
        /*0084*/ 	.byte	0x04, 0x0a
        /*0086*/ 	.short	(.L_171 - .L_170)
	.align		4
.L_170:
        /*0088*/ 	.word	index@(.nv.constant0._Z19profile_load_x_onlyILi16ELi16ELi16ELi8EEvPK6__halfPS0_iii)
        /*008c*/ 	.short	0x0380
        /*008e*/ 	.short	0x001c


	//----- nvinfo : EIATTR_SW_WAR
	.align		4
.L_171:
        /*0090*/ 	.byte	0x04, 0x36
        /*0092*/ 	.short	(.L_173 - .L_172)
.L_172:
        /*0094*/ 	.word	0x00000008
.L_173:


//--------------------- .nv.callgraph             --------------------------
	.section	.nv.callgraph,"",@"SHT_CUDA_CALLGRAPH"
	.align	4
	.sectionentsize	8
	.align		4
        /*0000*/ 	.word	0x00000000
	.align		4
        /*0004*/ 	.word	0xffffffff
	.align		4
        /*0008*/ 	.word	0x00000000
	.align		4
        /*000c*/ 	.word	0xfffffffe
	.align		4
        /*0010*/ 	.word	0x00000000
	.align		4
        /*0014*/ 	.word	0xfffffffd
	.align		4
        /*0018*/ 	.word	0x00000000
	.align		4
        /*001c*/ 	.word	0xfffffffc


//--------------------- .text._Z25profile_dequant_plus_wmmaILi16ELi16ELi16ELi8EEvPK6__halfPKiS2_S2_PS0_iiii --------------------------
	.section	.text._Z25profile_dequant_plus_wmmaILi16ELi16ELi16ELi8EEvPK6__halfPKiS2_S2_PS0_iiii,"ax",@progbits
	.align	128
        .global         _Z25profile_dequant_plus_wmmaILi16ELi16ELi16ELi8EEvPK6__halfPKiS2_S2_PS0_iiii
        .type           _Z25profile_dequant_plus_wmmaILi16ELi16ELi16ELi8EEvPK6__halfPKiS2_S2_PS0_iiii,@function
        .size           _Z25profile_dequant_plus_wmmaILi16ELi16ELi16ELi8EEvPK6__halfPKiS2_S2_PS0_iiii,(.L_x_107 - _Z25profile_dequant_plus_wmmaILi16ELi16ELi16ELi8EEvPK6__halfPKiS2_S2_PS0_iiii)
        .other          _Z25profile_dequant_plus_wmmaILi16ELi16ELi16ELi8EEvPK6__halfPKiS2_S2_PS0_iiii,@"STO_CUDA_ENTRY STV_DEFAULT"
_Z25profile_dequant_plus_wmmaILi16ELi16ELi16ELi8EEvPK6__halfPKiS2_S2_PS0_iiii:
.text._Z25profile_dequant_plus_wmmaILi16ELi16ELi16ELi8EEvPK6__halfPKiS2_S2_PS0_iiii:
[----:B------:R-:W-:Y:S08]  /*0000*/  LDC R1, c[0x0][0x37c] ;  /* 0x0000df00ff017b82 */ /* 0x000ff00000000800 */
[----:B------:R-:W0:Y:S01]  /*0010*/  LDC.64 R10, c[0x0][0x3b0] ;  /* 0x0000ec00ff0a7b82 */ /* 0x000e220000000a00 */
[----:B------:R-:W1:Y:S01]  /*0020*/  S2R R41, SR_CTAID.Y ;  /* 0x0000000000297919 */ /* 0x000e620000002600 */
[----:B------:R-:W2:Y:S01]  /*0030*/  LDCU.64 UR8, c[0x0][0x358] ;  /* 0x00006b00ff0877ac */ /* 0x000ea20008000a00 */
[----:B------:R-:W-:-:S02]  /*0040*/  CS2R R18, SRZ ;  /* 0x0000000000127805 */ /* 0x000fc4000001ff00 */
[----:B------:R-:W-:Y:S01]  /*0050*/  CS2R R16, SRZ ;  /* 0x0000000000107805 */ /* 0x000fe2000001ff00 */
[----:B------:R-:W3:Y:S01]  /*0060*/  S2R R39, SR_CTAID.X ;  /* 0x0000000000277919 */ /* 0x000ee20000002500 */
[----:B------:R-:W-:Y:S02]  /*0070*/  CS2R R14, SRZ ;  /* 0x00000000000e7805 */ /* 0x000fe4000001ff00 */
[----:B------:R-:W-:Y:S01]  /*0080*/  CS2R R12, SRZ ;  /* 0x00000000000c7805 */ /* 0x000fe2000001ff00 */
[----:B------:R-:W4:Y:S01]  /*0090*/  S2R R40, SR_TID.X ;  /* 0x0000000000287919 */ /* 0x000f220000002100 */
[----:B0-----:R-:W-:Y:S02]  /*00a0*/  IABS R5, R11 ;  /* 0x0000000b00057213 */ /* 0x001fe40000000000 */
[----:B------:R-:W-:Y:S02]  /*00b0*/  IADD3 R0, PT, PT, R10, -0x1, R11 ;  /* 0xffffffff0a007810 */ /* 0x000fe40007ffe00b */
[----:B------:R-:W0:Y:S08]  /*00c0*/  I2F.RP R4, R5 ;  /* 0x0000000500047306 */ /* 0x000e300000209400 */
[----:B0-----:R-:W0:Y:S02]  /*00d0*/  MUFU.RCP R4, R4 ;  /* 0x0000000400047308 */ /* 0x001e240000001000 */
[----:B0-----:R-:W-:-:S06]  /*00e0*/  VIADD R2, R4, 0xffffffe ;  /* 0x0ffffffe04027836 */ /* 0x001fcc0000000000 */
[----:B------:R0:W5:Y:S02]  /*00f0*/  F2I.FTZ.U32.TRUNC.NTZ R3, R2 ;  /* 0x0000000200037305 */ /* 0x000164000021f000 */
[----:B0-----:R-:W-:Y:S02]  /*0100*/  IMAD.MOV.U32 R2, RZ, RZ, RZ ;  /* 0x000000ffff027224 */ /* 0x001fe400078e00ff */
[----:B-----5:R-:W-:-:S04]  /*0110*/  IMAD.MOV R6, RZ, RZ, -R3 ;  /* 0x000000ffff067224 */ /* 0x020fc800078e0a03 */
[----:B------:R-:W-:Y:S01]  /*0120*/  IMAD R7, R6, R5, RZ ;  /* 0x0000000506077224 */ /* 0x000fe200078e02ff */
[----:B------:R-:W-:Y:S02]  /*0130*/  IABS R6, R0 ;  /* 0x0000000000067213 */ /* 0x000fe40000000000 */
[----:B------:R-:W-:Y:S01]  /*0140*/  LOP3.LUT R0, R0, R11, RZ, 0x3c, !PT ;  /* 0x0000000b00007212 */ /* 0x000fe200078e3cff */
[----:B------:R-:W-:-:S03]  /*0150*/  IMAD.HI.U32 R3, R3, R7, R2 ;  /* 0x0000000703037227 */ /* 0x000fc600078e0002 */
[----:B------:R-:W-:-:S03]  /*0160*/  ISETP.GE.AND P2, PT, R0, RZ, PT ;  /* 0x000000ff0000720c */ /* 0x000fc60003f46270 */
[----:B------:R-:W-:-:S04]  /*0170*/  IMAD.HI.U32 R38, R3, R6, RZ ;  /* 0x0000000603267227 */ /* 0x000fc800078e00ff */
[----:B------:R-:W-:-:S04]  /*0180*/  IMAD.MOV R3, RZ, RZ, -R38 ;  /* 0x000000ffff037224 */ /* 0x000fc800078e0a26 */
[----:B------:R-:W-:Y:S01]  /*0190*/  IMAD R2, R5, R3, R6 ;  /* 0x0000000305027224 */ /* 0x000fe200078e0206 */
[----:B------:R-:W-:-:S04]  /*01a0*/  SHF.R.S32.HI R3, RZ, 0x1f, R10 ;  /* 0x0000001fff037819 */ /* 0x000fc8000001140a */
[----:B------:R-:W-:-:S13]  /*01b0*/  ISETP.GT.U32.AND P1, PT, R5, R2, PT ;  /* 0x000000020500720c */ /* 0x000fda0003f24070 */
[-C--:B------:R-:W-:Y:S01]  /*01c0*/  @!P1 IADD3 R2, PT, PT, R2, -R5.reuse, RZ ;  /* 0x8000000502029210 */ /* 0x080fe20007ffe0ff */
[----:B------:R-:W-:Y:S01]  /*01d0*/  @!P1 VIADD R38, R38, 0x1 ;  /* 0x0000000126269836 */ /* 0x000fe20000000000 */
[----:B------:R-:W-:Y:S02]  /*01e0*/  ISETP.NE.AND P1, PT, R11, RZ, PT ;  /* 0x000000ff0b00720c */ /* 0x000fe40003f25270 */
[----:B------:R-:W-:-:S13]  /*01f0*/  ISETP.GE.U32.AND P0, PT, R2, R5, PT ;  /* 0x000000050200720c */ /* 0x000fda0003f06070 */
[----:B------:R-:W-:Y:S01]  /*0200*/  @P0 VIADD R38, R38, 0x1 ;  /* 0x0000000126260836 */ /* 0x000fe20000000000 */
[----:B------:R-:W-:Y:S02]  /*0210*/  ISETP.GE.AND P0, PT, R10, 0x1, PT ;  /* 0x000000010a00780c */ /* 0x000fe40003f06270 */
[----:B------:R-:W-:Y:S01]  /*0220*/  LEA.HI R10, R3, R10, RZ, 0x2 ;  /* 0x0000000a030a7211 */ /* 0x000fe200078f10ff */
[----:B------:R-:W-:Y:S01]  /*0230*/  @!P2 IMAD.MOV R38, RZ, RZ, -R38 ;  /* 0x000000ffff26a224 */ /* 0x000fe200078e0a26 */
[----:B------:R-:W-:-:S09]  /*0240*/  @!P1 LOP3.LUT R38, RZ, R11, RZ, 0x33, !PT ;  /* 0x0000000bff269212 */ /* 0x000fd200078e33ff */
[----:B-1234-:R-:W-:Y:S05]  /*0250*/  @!P0 BRA `(.L_x_0) ;  /* 0x00000028005c8947 */ /* 0x01efea0003800000 */
[----:B------:R-:W0:Y:S01]  /*0260*/  LDC R37, c[0x0][0x360] ;  /* 0x0000d800ff257b82 */ /* 0x000e220000000800 */
[----:B------:R-:W-:Y:S01]  /*0270*/  UMOV UR4, 0x400 ;  /* 0x0000040000047882 */ /* 0x000fe20000000000 */
[----:B------:R-:W-:Y:S01]  /*0280*/  SHF.R.S32.HI R10, RZ, 0x2, R10 ;  /* 0x00000002ff0a7819 */ /* 0x000fe2000001140a */
[----:B------:R-:W-:Y:S01]  /*0290*/  UIADD3 UR5, UPT, UPT, UR4, 0x200, URZ ;  /* 0x0000020004057890 */ /* 0x000fe2000fffe0ff */
[----:B------:R-:W-:Y:S01]  /*02a0*/  IMAD.MOV.U32 R9, RZ, RZ, RZ ;  /* 0x000000ffff097224 */ /* 0x000fe200078e00ff */
[----:B------:R-:W-:Y:S01]  /*02b0*/  MOV R19, RZ ;  /* 0x000000ff00137202 */ /* 0x000fe20000000f00 */
[----:B------:R-:W1:Y:S02]  /*02c0*/  LDCU UR7, c[0x0][0x3a8] ;  /* 0x00007500ff0777ac */ /* 0x000e640008000800 */
[----:B------:R-:W2:Y:S01]  /*02d0*/  S2UR UR6, SR_CgaCtaId ;  /* 0x00000000000679c3 */ /* 0x000ea20000008800 */
[----:B0-----:R-:W0:Y:S01]  /*02e0*/  I2F.U32.RP R0, R37 ;  /* 0x0000002500007306 */ /* 0x001e220000209000 */
[----:B------:R-:W-:Y:S01]  /*02f0*/  IMAD.IADD R36, R40, 0x1, R37 ;  /* 0x0000000128247824 */ /* 0x000fe200078e0225 */
[----:B------:R-:W-:-:S03]  /*0300*/  ISETP.NE.U32.AND P2, PT, R37, RZ, PT ;  /* 0x000000ff2500720c */ /* 0x000fc60003f45070 */
[C---:B------:R-:W-:Y:S01]  /*0310*/  IMAD.IADD R33, R36.reuse, 0x1, R37 ;  /* 0x0000000124217824 */ /* 0x040fe200078e0225 */
[C---:B------:R-:W-:Y:S02]  /*0320*/  ISETP.GE.U32.AND P0, PT, R36.reuse, 0x100, PT ;  /* 0x000001002400780c */ /* 0x040fe40003f06070 */
[----:B------:R-:W-:Y:S01]  /*0330*/  VIMNMX.U32 R5, PT, PT, R36, 0x100, !PT ;  /* 0x0000010024057848 */ /* 0x000fe20007fe0000 */
[----:B--2---:R-:W-:Y:S01]  /*0340*/  ULEA UR4, UR6, UR4, 0x18 ;  /* 0x0000000406047291 */ /* 0x004fe2000f8ec0ff */
[----:B------:R-:W-:Y:S01]  /*0350*/  SEL R28, RZ, 0x1, P0 ;  /* 0x00000001ff1c7807 */ /* 0x000fe20000000000 */
[----:B------:R-:W-:Y:S01]  /*0360*/  ULEA UR5, UR6, UR5, 0x18 ;  /* 0x0000000506057291 */ /* 0x000fe2000f8ec0ff */
[----:B------:R-:W2:Y:S01]  /*0370*/  LDCU UR6, c[0x0][0x3b0] ;  /* 0x00007600ff0677ac */ /* 0x000ea20008000800 */
[----:B0-----:R-:W0:Y:S02]  /*0380*/  MUFU.RCP R0, R0 ;  /* 0x0000000000007308 */ /* 0x001e240000001000 */
[----:B0-----:R-:W-:Y:S01]  /*0390*/  VIADD R2, R0, 0xffffffe ;  /* 0x0ffffffe00027836 */ /* 0x001fe20000000000 */
[----:B------:R-:W-:-:S05]  /*03a0*/  IADD3 R0, PT, PT, R5, -R36, -R28 ;  /* 0x8000002405007210 */ /* 0x000fca0007ffe81c */
[----:B------:R0:W3:Y:S02]  /*03b0*/  F2I.FTZ.U32.TRUNC.NTZ R3, R2 ;  /* 0x0000000200037305 */ /* 0x0000e4000021f000 */
[----:B0-----:R-:W-:Y:S01]  /*03c0*/  IMAD.MOV.U32 R2, RZ, RZ, RZ ;  /* 0x000000ffff027224 */ /* 0x001fe200078e00ff */
[----:B---3--:R-:W-:-:S05]  /*03d0*/  IADD3 R4, PT, PT, RZ, -R3, RZ ;  /* 0x80000003ff047210 */ /* 0x008fca0007ffe0ff */
[----:B------:R-:W-:Y:S02]  /*03e0*/  IMAD R7, R4, R37, RZ ;  /* 0x0000002504077224 */ /* 0x000fe400078e02ff */
[----:B------:R-:W-:Y:S02]  /*03f0*/  IMAD.SHL.U32 R4, R40, 0x2, RZ ;  /* 0x0000000228047824 */ /* 0x000fe400078e00ff */
[----:B------:R-:W-:-:S03]  /*0400*/  IMAD.HI.U32 R3, R3, R7, R2 ;  /* 0x0000000703037227 */ /* 0x000fc600078e0002 */
[----:B------:R-:W-:-:S03]  /*0410*/  LOP3.LUT R4, R4, 0x1e, RZ, 0xc0, !PT ;  /* 0x0000001e04047812 */ /* 0x000fc600078ec0ff */
[----:B------:R-:W-:-:S04]  /*0420*/  IMAD.HI.U32 R3, R3, R0, RZ ;  /* 0x0000000003037227 */ /* 0x000fc800078e00ff */
[----:B------:R-:W-:-:S04]  /*0430*/  IMAD.MOV R2, RZ, RZ, -R3 ;  /* 0x000000ffff027224 */ /* 0x000fc800078e0a03 */
[----:B------:R-:W-:Y:S01]  /*0440*/  IMAD R0, R37, R2, R0 ;  /* 0x0000000225007224 */ /* 0x000fe200078e0200 */
[----:B------:R-:W-:-:S04]  /*0450*/  SHF.R.U32.HI R2, RZ, 0x4, R40 ;  /* 0x00000004ff027819 */ /* 0x000fc80000011628 */
[----:B------:R-:W-:Y:S01]  /*0460*/  ISETP.GE.U32.AND P0, PT, R0, R37, PT ;  /* 0x000000250000720c */ /* 0x000fe20003f06070 */
[----:B------:R-:W-:Y:S01]  /*0470*/  IMAD R11, R39, 0x10, R2 ;  /* 0x00000010270b7824 */ /* 0x000fe200078e0202 */
[C---:B------:R-:W-:Y:S02]  /*0480*/  LEA R35, R2.reuse, UR4, 0x5 ;  /* 0x0000000402237c11 */ /* 0x040fe4000f8e28ff */
[----:B------:R-:W-:-:S03]  /*0490*/  LEA R5, R2, UR5, 0x5 ;  /* 0x0000000502057c11 */ /* 0x000fc6000f8e28ff */
[----:B------:R-:W-:Y:S02]  /*04a0*/  IMAD.IADD R35, R35, 0x1, R4 ;  /* 0x0000000123237824 */ /* 0x000fe400078e0204 */
[----:B------:R-:W-:Y:S01]  /*04b0*/  IMAD.IADD R34, R4, 0x1, R5 ;  /* 0x0000000104227824 */ /* 0x000fe200078e0205 */
[----:B------:R-:W-:Y:S01]  /*04c0*/  SHF.L.U32 R5, R33, 0x1, RZ ;  /* 0x0000000121057819 */ /* 0x000fe200000006ff */
[----:B------:R-:W-:Y:S02]  /*04d0*/  IMAD.SHL.U32 R4, R36, 0x2, RZ ;  /* 0x0000000224047824 */ /* 0x000fe400078e00ff */
[-C--:B------:R-:W-:Y:S01]  /*04e0*/  @P0 IADD3 R0, PT, PT, R0, -R37.reuse, RZ ;  /* 0x8000002500000210 */ /* 0x080fe20007ffe0ff */
[----:B------:R-:W-:Y:S01]  /*04f0*/  @P0 VIADD R3, R3, 0x1 ;  /* 0x0000000103030836 */ /* 0x000fe20000000000 */
[----:B------:R-:W-:Y:S02]  /*0500*/  LOP3.LUT R5, R5, 0x1e, RZ, 0xc0, !PT ;  /* 0x0000001e05057812 */ /* 0x000fe400078ec0ff */
[----:B------:R-:W-:-:S02]  /*0510*/  ISETP.GE.U32.AND P1, PT, R0, R37, PT ;  /* 0x000000250000720c */ /* 0x000fc40003f26070 */
[----:B------:R-:W-:Y:S02]  /*0520*/  SHF.R.U32.HI R0, RZ, 0x4, R36 ;  /* 0x00000004ff007819 */ /* 0x000fe40000011624 */
[----:B------:R-:W-:Y:S02]  /*0530*/  LOP3.LUT R31, R4, 0x1e, RZ, 0xc0, !PT ;  /* 0x0000001e041f7812 */ /* 0x000fe400078ec0ff */
[----:B------:R-:W-:Y:S01]  /*0540*/  SHF.R.U32.HI R4, RZ, 0x4, R33 ;  /* 0x00000004ff047819 */ /* 0x000fe20000011621 */
[----:B------:R-:W-:Y:S01]  /*0550*/  IMAD R7, R39, 0x10, R0 ;  /* 0x0000001027077824 */ /* 0x000fe200078e0200 */
[C---:B------:R-:W-:Y:S02]  /*0560*/  LEA R32, R0.reuse, UR4, 0x5 ;  /* 0x0000000400207c11 */ /* 0x040fe4000f8e28ff */
[----:B------:R-:W-:Y:S01]  /*0570*/  LEA R6, R0, UR5, 0x5 ;  /* 0x0000000500067c11 */ /* 0x000fe2000f8e28ff */
[----:B------:R-:W-:Y:S01]  /*0580*/  IMAD R2, R38, R7, RZ ;  /* 0x0000000726027224 */ /* 0x000fe200078e02ff */
[----:B------:R-:W-:Y:S01]  /*0590*/  LEA R8, R4, UR5, 0x5 ;  /* 0x0000000504087c11 */ /* 0x000fe2000f8e28ff */
[----:B------:R-:W-:Y:S01]  /*05a0*/  @P1 VIADD R3, R3, 0x1 ;  /* 0x0000000103031836 */ /* 0x000fe20000000000 */
[----:B------:R-:W-:Y:S01]  /*05b0*/  @!P2 LOP3.LUT R3, RZ, R37, RZ, 0x33, !PT ;  /* 0x00000025ff03a212 */ /* 0x000fe200078e33ff */
[----:B------:R-:W-:Y:S01]  /*05c0*/  IMAD.IADD R32, R32, 0x1, R31 ;  /* 0x0000000120207824 */ /* 0x000fe200078e021f */
[----:B------:R-:W-:Y:S01]  /*05d0*/  LEA R30, R4, UR4, 0x5 ;  /* 0x00000004041e7c11 */ /* 0x000fe2000f8e28ff */
[----:B------:R-:W-:Y:S01]  /*05e0*/  IMAD.IADD R31, R31, 0x1, R6 ;  /* 0x000000011f1f7824 */ /* 0x000fe200078e0206 */
[C---:B------:R-:W-:Y:S01]  /*05f0*/  LOP3.LUT R6, R33.reuse, 0xf, RZ, 0xc0, !PT ;  /* 0x0000000f21067812 */ /* 0x040fe200078ec0ff */
[----:B------:R-:W-:Y:S01]  /*0600*/  IMAD.IADD R28, R28, 0x1, R3 ;  /* 0x000000011c1c7824 */ /* 0x000fe200078e0203 */
[----:B------:R-:W-:Y:S01]  /*0610*/  IADD3 R30, PT, PT, R30, R5, RZ ;  /* 0x000000051e1e7210 */ /* 0x000fe20007ffe0ff */
[----:B------:R-:W-:-:S02]  /*0620*/  IMAD.SHL.U32 R3, R33, 0x8, RZ ;  /* 0x0000000821037824 */ /* 0x000fc400078e00ff */
[----:B------:R-:W-:Y:S01]  /*0630*/  IMAD.IADD R29, R5, 0x1, R8 ;  /* 0x00000001051d7824 */ /* 0x000fe200078e0208 */
[----:B------:R-:W-:Y:S01]  /*0640*/  LOP3.LUT R0, R28, 0x3, RZ, 0xc0, !PT ;  /* 0x000000031c007812 */ /* 0x000fe200078ec0ff */
[----:B------:R-:W-:Y:S01]  /*0650*/  IMAD R8, R38, R11, RZ ;  /* 0x0000000b26087224 */ /* 0x000fe200078e02ff */
[----:B------:R-:W-:Y:S01]  /*0660*/  LOP3.LUT R3, R3, 0x18, RZ, 0xc0, !PT ;  /* 0x0000001803037812 */ /* 0x000fe200078ec0ff */
[----:B------:R-:W-:Y:S02]  /*0670*/  IMAD.IADD R5, R33, 0x1, R37 ;  /* 0x0000000121057824 */ /* 0x000fe400078e0225 */
[----:B-12---:R-:W-:-:S07]  /*0680*/  IMAD R4, R39, 0x10, R4 ;  /* 0x0000001027047824 */ /* 0x006fce00078e0204 */
.L_x_28:
[----:B------:R-:W-:-:S13]  /*0690*/  ISETP.GT.U32.AND P0, PT, R40, 0xff, PT ;  /* 0x000000ff2800780c */ /* 0x000fda0003f04070 */
[----:B01234-:R-:W-:Y:S05]  /*06a0*/  @P0 BRA `(.L_x_1) ;  /* 0x0000002000d40947 */ /* 0x01ffea0003800000 */
[----:B------:R-:W-:Y:S01]  /*06b0*/  ISETP.NE.AND P3, PT, R0, 0x3, PT ;  /* 0x000000030000780c */ /* 0x000fe20003f65270 */
[----:B------:R-:W-:Y:S01]  /*06c0*/  BSSY.RECONVERGENT B0, `(.L_x_2) ;  /* 0x0000037000007945 */ /* 0x000fe20003800200 */
[----:B------:R-:W-:-:S11]  /*06d0*/  MOV R46, R40 ;  /* 0x00000028002e7202 */ /* 0x000fd60000000f00 */
[----:B------:R-:W-:Y:S05]  /*06e0*/  @!P3 BRA `(.L_x_3) ;  /* 0x0000000000d0b947 */ /* 0x000fea0003800000 */
[----:B------:R-:W0:Y:S01]  /*06f0*/  LDC R22, c[0x0][0x3b0] ;  /* 0x0000ec00ff167b82 */ /* 0x000e220000000800 */
[----:B------:R-:W-:Y:S01]  /*0700*/  LOP3.LUT R24, R40, 0xf, RZ, 0xc0, !PT ;  /* 0x0000000f28187812 */ /* 0x000fe200078ec0ff */
[----:B------:R-:W-:Y:S01]  /*0710*/  BSSY.RECONVERGENT B1, `(.L_x_4) ;  /* 0x000000d000017945 */ /* 0x000fe20003800200 */
[----:B------:R-:W-:-:S03]  /*0720*/  SHF.R.U32.HI R20, RZ, 0x4, R40 ;  /* 0x00000004ff147819 */ /* 0x000fc60000011628 */
[----:B------:R-:W-:Y:S02]  /*0730*/  IMAD.IADD R25, R24, 0x1, R9 ;  /* 0x0000000118197824 */ /* 0x000fe400078e0209 */
[----:B------:R-:W1:Y:S01]  /*0740*/  LDC R23, c[0x0][0x3a8] ;  /* 0x0000ea00ff177b82 */ /* 0x000e620000000800 */
[----:B------:R-:W-:Y:S02]  /*0750*/  IMAD R24, R41, 0x10, R20 ;  /* 0x0000001029187824 */ /* 0x000fe400078e0214 */
[----:B0-----:R-:W-:-:S04]  /*0760*/  ISETP.GE.AND P0, PT, R25, R22, PT ;  /* 0x000000161900720c */ /* 0x001fc80003f06270 */
[----:B-1----:R-:W-:-:S13]  /*0770*/  ISETP.LT.AND P0, PT, R24, R23, !P0 ;  /* 0x000000171800720c */ /* 0x002fda0004701270 */
[----:B------:R-:W-:Y:S01]  /*0780*/  @!P0 PRMT R20, RZ, 0x7610, R20 ;  /* 0x00007610ff148816 */ /* 0x000fe20000000014 */
[----:B------:R-:W-:Y:S06]  /*0790*/  @!P0 BRA `(.L_x_5) ;  /* 0x0000000000108947 */ /* 0x000fec0003800000 */
[----:B------:R-:W0:Y:S01]  /*07a0*/  LDC.64 R20, c[0x0][0x380] ;  /* 0x0000e000ff147b82 */ /* 0x000e220000000a00 */
[----:B------:R-:W-:-:S04]  /*07b0*/  IMAD R25, R24, R22, R25 ;  /* 0x0000001618197224 */ /* 0x000fc800078e0219 */
[----:B0-----:R-:W-:-:S06]  /*07c0*/  IMAD.WIDE.U32 R20, R25, 0x2, R20 ;  /* 0x0000000219147825 */ /* 0x001fcc00078e0014 */
[----:B------:R0:W5:Y:S02]  /*07d0*/  LDG.E.U16.CONSTANT R20, desc[UR8][R20.64] ;  /* 0x0000000814147981 */ /* 0x000164000c1e9500 */
.L_x_5:
[----:B------:R-:W-:Y:S05]  /*07e0*/  BSYNC.RECONVERGENT B1 ;  /* 0x0000000000017941 */ /* 0x000fea0003800200 */
.L_x_4:
[----:B-----5:R1:W-:Y:S01]  /*07f0*/  STS.U16 [R35], R20 ;  /* 0x0000001423007388 */ /* 0x0203e20000000400 */
[----:B------:R-:W-:Y:S01]  /*0800*/  ISETP.NE.AND P0, PT, R0, RZ, PT ;  /* 0x000000ff0000720c */ /* 0x000fe20003f05270 */
[----:B------:R-:W-:-:S12]  /*0810*/  IMAD.MOV.U32 R46, RZ, RZ, R36 ;  /* 0x000000ffff2e7224 */ /* 0x000fd800078e0024 */
[----:B-1----:R-:W-:Y:S05]  /*0820*/  @!P0 BRA `(.L_x_3) ;  /* 0x0000000000808947 */ /* 0x002fea0003800000 */
[----:B------:R-:W-:Y:S01]  /*0830*/  LOP3.LUT R20, R36, 0xf, RZ, 0xc0, !PT ;  /* 0x0000000f24147812 */ /* 0x000fe200078ec0ff */
[----:B------:R-:W-:Y:S01]  /*0840*/  BSSY.RECONVERGENT B1, `(.L_x_6) ;  /* 0x000000c000017945 */ /* 0x000fe20003800200 */
[----:B------:R-:W-:-:S03]  /*0850*/  SHF.R.U32.HI R24, RZ, 0x4, R36 ;  /* 0x00000004ff187819 */ /* 0x000fc60000011624 */
[----:B------:R-:W-:Y:S01]  /*0860*/  IMAD.IADD R25, R20, 0x1, R9 ;  /* 0x0000000114197824 */ /* 0x000fe200078e0209 */
[----:B------:R-:W-:-:S04]  /*0870*/  LEA R24, R41, R24, 0x4 ;  /* 0x0000001829187211 */ /* 0x000fc800078e20ff */
[----:B------:R-:W-:-:S04]  /*0880*/  ISETP.GE.AND P0, PT, R25, R22, PT ;  /* 0x000000161900720c */ /* 0x000fc80003f06270 */
[----:B------:R-:W-:-:S13]  /*0890*/  ISETP.LT.AND P0, PT, R24, R23, !P0 ;  /* 0x000000171800720c */ /* 0x000fda0004701270 */
[----:B0-----:R-:W-:Y:S01]  /*08a0*/  @!P0 PRMT R21, RZ, 0x7610, R21 ;  /* 0x00007610ff158816 */ /* 0x001fe20000000015 */
[----:B------:R-:W-:Y:S06]  /*08b0*/  @!P0 BRA `(.L_x_7) ;  /* 0x0000000000108947 */ /* 0x000fec0003800000 */
[----:B------:R-:W0:Y:S01]  /*08c0*/  LDC.64 R20, c[0x0][0x380] ;  /* 0x0000e000ff147b82 */ /* 0x000e220000000a00 */
[----:B------:R-:W-:-:S04]  /*08d0*/  IMAD R25, R24, R22, R25 ;  /* 0x0000001618197224 */ /* 0x000fc800078e0219 */
[----:B0-----:R-:W-:-:S06]  /*08e0*/  IMAD.WIDE.U32 R20, R25, 0x2, R20 ;  /* 0x0000000219147825 */ /* 0x001fcc00078e0014 */
[----:B------:R0:W5:Y:S02]  /*08f0*/  LDG.E.U16.CONSTANT R21, desc[UR8][R20.64] ;  /* 0x0000000814157981 */ /* 0x000164000c1e9500 */
.L_x_7:
[----:B------:R-:W-:Y:S05]  /*0900*/  BSYNC.RECONVERGENT B1 ;  /* 0x0000000000017941 */ /* 0x000fea0003800200 */
.L_x_6:
[----:B-----5:R1:W-:Y:S01]  /*0910*/  STS.U16 [R32], R21 ;  /* 0x0000001520007388 */ /* 0x0203e20000000400 */
[----:B------:R-:W-:Y:S01]  /*0920*/  ISETP.NE.AND P0, PT, R0, 0x1, PT ;  /* 0x000000010000780c */ /* 0x000fe20003f05270 */
[----:B------:R-:W-:-:S12]  /*0930*/  IMAD.MOV.U32 R46, RZ, RZ, R33 ;  /* 0x000000ffff2e7224 */ /* 0x000fd800078e0021 */
[----:B-1----:R-:W-:Y:S05]  /*0940*/  @!P0 BRA `(.L_x_3) ;  /* 0x0000000000388947 */ /* 0x002fea0003800000 */
[----:B0-----:R-:W-:Y:S01]  /*0950*/  SHF.R.U32.HI R20, RZ, 0x4, R33 ;  /* 0x00000004ff147819 */ /* 0x001fe20000011621 */
[----:B------:R-:W-:-:S04]  /*0960*/  IMAD.IADD R25, R6, 0x1, R9 ;  /* 0x0000000106197824 */ /* 0x000fc800078e0209 */
[----:B------:R-:W-:Y:S01]  /*0970*/  IMAD R24, R41, 0x10, R20 ;  /* 0x0000001029187824 */ /* 0x000fe200078e0214 */
[----:B------:R-:W-:-:S04]  /*0980*/  ISETP.GE.AND P0, PT, R25, R22, PT ;  /* 0x000000161900720c */ /* 0x000fc80003f06270 */
[----:B------:R-:W-:-:S13]  /*0990*/  ISETP.LT.AND P0, PT, R24, R23, !P0 ;  /* 0x000000171800720c */ /* 0x000fda0004701270 */
[----:B------:R1:W-:Y:S01]  /*09a0*/  @!P0 STS.U16 [R30], RZ ;  /* 0x000000ff1e008388 */ /* 0x0003e20000000400 */
[----:B------:R-:W-:Y:S01]  /*09b0*/  @!P0 IMAD.MOV.U32 R46, RZ, RZ, R5 ;  /* 0x000000ffff2e8224 */ /* 0x000fe200078e0005 */
[----:B------:R-:W-:Y:S06]  /*09c0*/  @!P0 BRA `(.L_x_3) ;  /* 0x0000000000188947 */ /* 0x000fec0003800000 */
[----:B------:R-:W0:Y:S01]  /*09d0*/  LDC.64 R20, c[0x0][0x380] ;  /* 0x0000e000ff147b82 */ /* 0x000e220000000a00 */
[----:B------:R-:W-:-:S04]  /*09e0*/  IMAD R23, R24, R22, R25 ;  /* 0x0000001618177224 */ /* 0x000fc800078e0219 */
[----:B0-----:R-:W-:-:S06]  /*09f0*/  IMAD.WIDE.U32 R20, R23, 0x2, R20 ;  /* 0x0000000217147825 */ /* 0x001fcc00078e0014 */
[----:B------:R-:W2:Y:S01]  /*0a00*/  LDG.E.U16.CONSTANT R21, desc[UR8][R20.64] ;  /* 0x0000000814157981 */ /* 0x000ea2000c1e9500 */
[----:B------:R-:W-:-:S03]  /*0a10*/  MOV R46, R5 ;  /* 0x00000005002e7202 */ /* 0x000fc60000000f00 */
[----:B--2---:R2:W-:Y:S04]  /*0a20*/  STS.U16 [R30], R21 ;  /* 0x000000151e007388 */ /* 0x0045e80000000400 */
.L_x_3:
[----:B------:R-:W-:Y:S05]  /*0a30*/  BSYNC.RECONVERGENT B0 ;  /* 0x0000000000007941 */ /* 0x000fea0003800200 */
.L_x_2:
[----:B------:R-:W-:Y:S01]  /*0a40*/  ISETP.GE.U32.AND P4, PT, R28, 0x3, PT ;  /* 0x000000031c00780c */ /* 0x000fe20003f86070 */
[----:B------:R-:W-:-:S12]  /*0a50*/  BSSY.RECONVERGENT B0, `(.L_x_8) ;  /* 0x0000051000007945 */ /* 0x000fd80003800200 */
[----:B------:R-:W-:Y:S05]  /*0a60*/  @!P4 BRA `(.L_x_9) ;  /* 0x00000004003cc947 */ /* 0x000fea0003800000 */
[C-C-:B------:R-:W-:Y:S02]  /*0a70*/  IMAD R44, R37.reuse, 0x2, R46.reuse ;  /* 0x00000002252c7824 */ /* 0x140fe400078e022e */
[----:B------:R-:W-:Y:S02]  /*0a80*/  IMAD R42, R37, 0x3, R46 ;  /* 0x00000003252a7824 */ /* 0x000fe400078e022e */
[----:B------:R-:W-:-:S07]  /*0a90*/  IMAD.IADD R26, R46, 0x1, R37 ;  /* 0x000000012e1a7824 */ /* 0x000fce00078e0225 */
.L_x_10:
[----:B------:R-:W-:Y:S02]  /*0aa0*/  LOP3.LUT R52, R46, 0xf, RZ, 0xc0, !PT ;  /* 0x0000000f2e347812 */ /* 0x000fe400078ec0ff */
[----:B0-----:R-:W-:-:S03]  /*0ab0*/  SHF.R.U32.HI R25, RZ, 0x4, R46 ;  /* 0x00000004ff197819 */ /* 0x001fc6000001162e */
[----:B------:R-:W-:Y:S02]  /*0ac0*/  IMAD.IADD R22, R52, 0x1, R9 ;  /* 0x0000000134167824 */ /* 0x000fe400078e0209 */
[----:B------:R-:W-:-:S03]  /*0ad0*/  IMAD R23, R41, 0x10, R25 ;  /* 0x0000001029177824 */ /* 0x000fc600078e0219 */
[----:B------:R-:W-:-:S04]  /*0ae0*/  ISETP.GE.AND P0, PT, R22, UR6, PT ;  /* 0x0000000616007c0c */ /* 0x000fc8000bf06270 */
[----:B------:R-:W-:-:S13]  /*0af0*/  ISETP.GE.OR P0, PT, R23, UR7, P0 ;  /* 0x0000000717007c0c */ /* 0x000fda0008706670 */
[----:B0-2---:R-:W0:Y:S01]  /*0b00*/  @!P0 LDC.64 R20, c[0x0][0x380] ;  /* 0x0000e000ff148b82 */ /* 0x005e220000000a00 */
[----:B------:R-:W-:-:S04]  /*0b10*/  @!P0 IMAD R23, R23, UR6, R22 ;  /* 0x0000000617178c24 */ /* 0x000fc8000f8e0216 */
[----:B0-----:R-:W-:-:S06]  /*0b20*/  @!P0 IMAD.WIDE.U32 R20, R23, 0x2, R20 ;  /* 0x0000000217148825 */ /* 0x001fcc00078e0014 */
[----:B------:R0:W2:Y:S01]  /*0b30*/  @!P0 LDG.E.U16.CONSTANT R20, desc[UR8][R20.64] ;  /* 0x0000000814148981 */ /* 0x0000a2000c1e9500 */
[----:B------:R-:W3:Y:S01]  /*0b40*/  S2UR UR5, SR_CgaCtaId ;  /* 0x00000000000579c3 */ /* 0x000ee20000008800 */
[----:B------:R-:W-:Y:S01]  /*0b50*/  LOP3.LUT R50, R26, 0xf, RZ, 0xc0, !PT ;  /* 0x0000000f1a327812 */ /* 0x000fe200078ec0ff */
[----:B------:R-:W-:Y:S01]  /*0b60*/  UMOV UR4, 0x400 ;  /* 0x0000040000047882 */ /* 0x000fe20000000000 */
[----:B------:R-:W-:Y:S02]  /*0b70*/  SHF.R.U32.HI R45, RZ, 0x4, R26 ;  /* 0x00000004ff2d7819 */ /* 0x000fe4000001161a */
[----:B------:R-:W-:Y:S02]  /*0b80*/  LOP3.LUT R48, R44, 0xf, RZ, 0xc0, !PT ;  /* 0x0000000f2c307812 */ /* 0x000fe400078ec0ff */
[----:B------:R-:W-:Y:S01]  /*0b90*/  IADD3 R22, PT, PT, R50, R9, RZ ;  /* 0x0000000932167210 */ /* 0x000fe20007ffe0ff */
[----:B------:R-:W-:Y:S01]  /*0ba0*/  IMAD R49, R41, 0x10, R45 ;  /* 0x0000001029317824 */ /* 0x000fe200078e022d */
[----:B------:R-:W-:Y:S01]  /*0bb0*/  SHF.R.U32.HI R24, RZ, 0x4, R44 ;  /* 0x00000004ff187819 */ /* 0x000fe2000001162c */
[----:B------:R-:W-:Y:S01]  /*0bc0*/  IMAD.IADD R47, R48, 0x1, R9 ;  /* 0x00000001302f7824 */ /* 0x000fe200078e0209 */
[----:B------:R-:W-:-:S03]  /*0bd0*/  ISETP.GE.AND P1, PT, R22, UR6, PT ;  /* 0x0000000616007c0c */ /* 0x000fc6000bf26270 */
[----:B------:R-:W-:Y:S01]  /*0be0*/  IMAD R27, R41, 0x10, R24 ;  /* 0x00000010291b7824 */ /* 0x000fe200078e0218 */
[----:B------:R-:W-:Y:S02]  /*0bf0*/  ISETP.LT.AND P1, PT, R49, UR7, !P1 ;  /* 0x0000000731007c0c */ /* 0x000fe4000cf21270 */
[----:B------:R-:W-:-:S04]  /*0c00*/  ISETP.GE.AND P2, PT, R47, UR6, PT ;  /* 0x000000062f007c0c */ /* 0x000fc8000bf46270 */
[----:B------:R-:W-:Y:S01]  /*0c10*/  ISETP.LT.AND P2, PT, R27, UR7, !P2 ;  /* 0x000000071b007c0c */ /* 0x000fe2000d741270 */
[----:B---3--:R-:W-:-:S06]  /*0c20*/  ULEA UR4, UR5, UR4, 0x18 ;  /* 0x0000000405047291 */ /* 0x008fcc000f8ec0ff */
[----:B------:R-:W-:Y:S02]  /*0c30*/  @P1 IMAD R49, R49, UR6, R22 ;  /* 0x0000000631311c24 */ /* 0x000fe4000f8e0216 */
[----:B------:R-:W-:Y:S01]  /*0c40*/  @!P0 IMAD.U32 R43, RZ, RZ, UR4 ;  /* 0x00000004ff2b8e24 */ /* 0x000fe2000f8e00ff */
[----:B------:R-:W3:Y:S03]  /*0c50*/  @P1 LDC.64 R22, c[0x0][0x380] ;  /* 0x0000e000ff161b82 */ /* 0x000ee60000000a00 */
[----:B0-----:R-:W-:Y:S02]  /*0c60*/  @!P0 IMAD R21, R25, 0x20, R43 ;  /* 0x0000002019158824 */ /* 0x001fe400078e022b */
[----:B------:R-:W-:-:S03]  /*0c70*/  @P0 IMAD.U32 R43, RZ, RZ, UR4 ;  /* 0x00000004ff2b0e24 */ /* 0x000fc6000f8e00ff */
[C---:B------:R-:W-:Y:S02]  /*0c80*/  @!P0 LEA R21, R52.reuse, R21, 0x1 ;  /* 0x0000001534158211 */ /* 0x040fe400078e08ff */
[----:B------:R-:W-:Y:S01]  /*0c90*/  @P0 LEA R51, R25, R43, 0x5 ;  /* 0x0000002b19330211 */ /* 0x000fe200078e28ff */
[----:B------:R-:W-:Y:S02]  /*0ca0*/  @P2 IMAD R25, R27, UR6, R47 ;  /* 0x000000061b192c24 */ /* 0x000fe4000f8e022f */
[C---:B------:R-:W-:Y:S02]  /*0cb0*/  @!P1 IMAD R47, R45.reuse, 0x20, R43 ;  /* 0x000000202d2f9824 */ /* 0x040fe400078e022b */
[----:B------:R-:W-:Y:S02]  /*0cc0*/  @P0 IMAD R27, R52, 0x2, R51 ;  /* 0x00000002341b0824 */ /* 0x000fe400078e0233 */
[----:B------:R-:W-:Y:S01]  /*0cd0*/  @P1 IMAD R51, R45, 0x20, R43 ;  /* 0x000000202d331824 */ /* 0x000fe200078e022b */
[----:B------:R-:W-:-:S03]  /*0ce0*/  @!P1 LEA R45, R50, R47, 0x1 ;  /* 0x0000002f322d9211 */ /* 0x000fc600078e08ff */
[----:B------:R-:W-:Y:S01]  /*0cf0*/  @P1 IMAD R47, R50, 0x2, R51 ;  /* 0x00000002322f1824 */ /* 0x000fe200078e0233 */
[----:B------:R-:W-:Y:S01]  /*0d00*/  LOP3.LUT R50, R42, 0xf, RZ, 0xc0, !PT ;  /* 0x0000000f2a327812 */ /* 0x000fe200078ec0ff */
[----:B------:R-:W-:Y:S02]  /*0d10*/  @P2 IMAD R51, R24, 0x20, R43 ;  /* 0x0000002018332824 */ /* 0x000fe400078e022b */
[----:B---3--:R-:W-:Y:S01]  /*0d20*/  @P1 IMAD.WIDE.U32 R22, R49, 0x2, R22 ;  /* 0x0000000231161825 */ /* 0x008fe200078e0016 */
[----:B------:R-:W-:-:S03]  /*0d30*/  SHF.R.U32.HI R52, RZ, 0x4, R42 ;  /* 0x00000004ff347819 */ /* 0x000fc6000001162a */
[----:B------:R-:W-:Y:S02]  /*0d40*/  @!P2 IMAD R49, R24, 0x20, R43 ;  /* 0x000000201831a824 */ /* 0x000fe400078e022b */
[----:B------:R0:W3:Y:S03]  /*0d50*/  @P1 LDG.E.U16.CONSTANT R22, desc[UR8][R22.64] ;  /* 0x0000000816161981 */ /* 0x0000e6000c1e9500 */
[C---:B------:R-:W-:Y:S01]  /*0d60*/  @!P2 LEA R49, R48.reuse, R49, 0x1 ;  /* 0x000000313031a211 */ /* 0x040fe200078e08ff */
[----:B------:R-:W-:Y:S02]  /*0d70*/  @P2 IMAD R48, R48, 0x2, R51 ;  /* 0x0000000230302824 */ /* 0x000fe400078e0233 */
[----:B------:R-:W-:Y:S01]  /*0d80*/  IMAD R51, R41, 0x10, R52 ;  /* 0x0000001029337824 */ /* 0x000fe200078e0234 */
[----:B--2---:R2:W-:Y:S02]  /*0d90*/  @!P0 STS.U16 [R21], R20 ;  /* 0x0000001415008388 */ /* 0x0045e40000000400 */
[----:B--2---:R-:W2:Y:S02]  /*0da0*/  @P2 LDC.64 R20, c[0x0][0x380] ;  /* 0x0000e000ff142b82 */ /* 0x004ea40000000a00 */
[----:B--2---:R-:W-:-:S04]  /*0db0*/  @P2 IMAD.WIDE.U32 R24, R25, 0x2, R20 ;  /* 0x0000000219182825 */ /* 0x004fc800078e0014 */
[----:B------:R-:W-:Y:S02]  /*0dc0*/  IMAD.IADD R20, R50, 0x1, R9 ;  /* 0x0000000132147824 */ /* 0x000fe400078e0209 */
[----:B------:R-:W2:Y:S03]  /*0dd0*/  @P2 LDG.E.U16.CONSTANT R25, desc[UR8][R24.64] ;  /* 0x0000000818192981 */ /* 0x000ea6000c1e9500 */
[----:B------:R-:W-:-:S04]  /*0de0*/  ISETP.GE.AND P5, PT, R20, UR6, PT ;  /* 0x0000000614007c0c */ /* 0x000fc8000bfa6270 */
[----:B------:R-:W-:-:S13]  /*0df0*/  ISETP.LT.AND P5, PT, R51, UR7, !P5 ;  /* 0x0000000733007c0c */ /* 0x000fda000efa1270 */
[----:B------:R-:W-:Y:S02]  /*0e00*/  @P5 IMAD R51, R51, UR6, R20 ;  /* 0x0000000633335c24 */ /* 0x000fe4000f8e0214 */
[----:B------:R-:W4:Y:S02]  /*0e10*/  @P5 LDC.64 R20, c[0x0][0x380] ;  /* 0x0000e000ff145b82 */ /* 0x000f240000000a00 */
[----:B----4-:R-:W-:-:S06]  /*0e20*/  @P5 IMAD.WIDE.U32 R20, R51, 0x2, R20 ;  /* 0x0000000233145825 */ /* 0x010fcc00078e0014 */
[----:B------:R-:W4:Y:S01]  /*0e30*/  @P5 LDG.E.U16.CONSTANT R20, desc[UR8][R20.64] ;  /* 0x0000000814145981 */ /* 0x000f22000c1e9500 */
[C---:B0-----:R-:W-:Y:S01]  /*0e40*/  @!P5 LEA R23, R52.reuse, R43, 0x5 ;  /* 0x0000002b3417d211 */ /* 0x041fe200078e28ff */
[----:B------:R-:W-:Y:S02]  /*0e50*/  @P5 IMAD R43, R52, 0x20, R43 ;  /* 0x00000020342b5824 */ /* 0x000fe400078e022b */
[----:B------:R0:W-:Y:S02]  /*0e60*/  @P0 STS.U16 [R27], RZ ;  /* 0x000000ff1b000388 */ /* 0x0001e40000000400 */
[C---:B------:R-:W-:Y:S02]  /*0e70*/  @!P5 IMAD R23, R50.reuse, 0x2, R23 ;  /* 0x000000023217d824 */ /* 0x040fe400078e0217 */
[----:B------:R-:W-:Y:S01]  /*0e80*/  @P5 IMAD R43, R50, 0x2, R43 ;  /* 0x00000002322b5824 */ /* 0x000fe200078e022b */
[----:B------:R0:W-:Y:S01]  /*0e90*/  @!P1 STS.U16 [R45], RZ ;  /* 0x000000ff2d009388 */ /* 0x0001e20000000400 */
[----:B------:R-:W-:-:S03]  /*0ea0*/  IADD3 R46, PT, PT, R37, R46, R37 ;  /* 0x0000002e252e7210 */ /* 0x000fc60007ffe025 */
[----:B---3--:R0:W-:Y:S04]  /*0eb0*/  @P1 STS.U16 [R47], R22 ;  /* 0x000000162f001388 */ /* 0x0081e80000000400 */
[----:B------:R0:W-:Y:S01]  /*0ec0*/  @!P2 STS.U16 [R49], RZ ;  /* 0x000000ff3100a388 */ /* 0x0001e20000000400 */
[----:B------:R-:W-:-:S04]  /*0ed0*/  IADD3 R46, PT, PT, R37, R46, R37 ;  /* 0x0000002e252e7210 */ /* 0x000fc80007ffe025 */
[----:B------:R-:W-:Y:S01]  /*0ee0*/  ISETP.GE.U32.AND P0, PT, R46, 0x100, PT ;  /* 0x000001002e00780c */ /* 0x000fe20003f06070 */
[C---:B------:R-:W-:Y:S01]  /*0ef0*/  IMAD R44, R37.reuse, 0x4, R44 ;  /* 0x00000004252c7824 */ /* 0x040fe200078e022c */
[C---:B------:R-:W-:Y:S01]  /*0f00*/  LEA R26, R37.reuse, R26, 0x2 ;  /* 0x0000001a251a7211 */ /* 0x040fe200078e10ff */
[----:B------:R-:W-:Y:S01]  /*0f10*/  IMAD R42, R37, 0x4, R42 ;  /* 0x00000004252a7824 */ /* 0x000fe200078e022a */
[----:B--2---:R0:W-:Y:S04]  /*0f20*/  @P2 STS.U16 [R48], R25 ;  /* 0x0000001930002388 */ /* 0x0041e80000000400 */
[----:B------:R0:W-:Y:S04]  /*0f30*/  @!P5 STS.U16 [R23], RZ ;  /* 0x000000ff1700d388 */ /* 0x0001e80000000400 */
[----:B----4-:R0:W-:Y:S01]  /*0f40*/  @P5 STS.U16 [R43], R20 ;  /* 0x000000142b005388 */ /* 0x0101e20000000400 */
[----:B------:R-:W-:Y:S05]  /*0f50*/  @!P0 BRA `(.L_x_10) ;  /* 0xfffffff800d08947 */ /* 0x000fea000383ffff */
.L_x_9:
[----:B------:R-:W-:Y:S05]  /*0f60*/  BSYNC.RECONVERGENT B0 ;  /* 0x0000000000007941 */ /* 0x000fea0003800200 */
.L_x_8:
[----:B------:R-:W-:Y:S01]  /*0f70*/  BSSY.RECONVERGENT B0, `(.L_x_11) ;  /* 0x00000aa000007945 */ /* 0x000fe20003800200 */
[----:B------:R-:W-:-:S03]  /*0f80*/  IMAD.MOV.U32 R44, RZ, RZ, R40 ;  /* 0x000000ffff2c7224 */ /* 0x000fc600078e0028 */
[----:B------:R-:W-:Y:S05]  /*0f90*/  @!P3 BRA `(.L_x_12) ;  /* 0x00000008009cb947 */ /* 0x000fea0003800000 */
[----:B------:R-:W3:Y:S01]  /*0fa0*/  LDC R26, c[0x0][0x3b0] ;  /* 0x0000ec00ff1a7b82 */ /* 0x000ee20000000800 */
[----:B0-----:R-:W-:Y:S01]  /*0fb0*/  LOP3.LUT R20, R40, 0xf, RZ, 0xc0, !PT ;  /* 0x0000000f28147812 */ /* 0x001fe200078ec0ff */
[----:B------:R-:W-:Y:S03]  /*0fc0*/  BSSY.RECONVERGENT B1, `(.L_x_13) ;  /* 0x0000034000017945 */ /* 0x000fe60003800200 */
[----:B--2---:R-:W-:-:S03]  /*0fd0*/  IADD3 R21, PT, PT, R20, R9, RZ ;  /* 0x0000000914157210 */ /* 0x004fc60007ffe0ff */
[----:B------:R-:W0:Y:S01]  /*0fe0*/  LDC R42, c[0x0][0x3ac] ;  /* 0x0000eb00ff2a7b82 */ /* 0x000e220000000800 */
[----:B---3--:R-:W-:-:S04]  /*0ff0*/  ISETP.GE.AND P0, PT, R21, R26, PT ;  /* 0x0000001a1500720c */ /* 0x008fc80003f06270 */
[----:B0-----:R-:W-:-:S13]  /*1000*/  ISETP.LT.AND P0, PT, R11, R42, !P0 ;  /* 0x0000002a0b00720c */ /* 0x001fda0004701270 */
[----:B------:R-:W-:Y:S01]  /*1010*/  @!P0 PRMT R21, RZ, 0x7610, R21 ;  /* 0x00007610ff158816 */ /* 0x000fe20000000015 */
[----:B------:R-:W-:Y:S06]  /*1020*/  @!P0 BRA `(.L_x_14) ;  /* 0x0000000000b48947 */ /* 0x000fec0003800000 */
[----:B------:R-:W0:Y:S01]  /*1030*/  LDC R27, c[0x0][0x3b4] ;  /* 0x0000ed00ff1b7b82 */ /* 0x000e220000000800 */
[----:B------:R-:W-:Y:S01]  /*1040*/  IMAD.IADD R44, R20, 0x1, R9 ;  /* 0x00000001142c7824 */ /* 0x000fe200078e0209 */
[----:B------:R-:W-:-:S04]  /*1050*/  MOV R20, RZ ;  /* 0x000000ff00147202 */ /* 0x000fc80000000f00 */
[----:B------:R-:W-:Y:S02]  /*1060*/  IABS R43, R44 ;  /* 0x0000002c002b7213 */ /* 0x000fe40000000000 */
[----:B0-----:R-:W-:-:S04]  /*1070*/  IABS R22, R27 ;  /* 0x0000001b00167213 */ /* 0x001fc80000000000 */
[----:B------:R-:W0:Y:S08]  /*1080*/  I2F.RP R23, R22 ;  /* 0x0000001600177306 */ /* 0x000e300000209400 */
[----:B0-----:R-:W0:Y:S02]  /*1090*/  MUFU.RCP R23, R23 ;  /* 0x0000001700177308 */ /* 0x001e240000001000 */
[----:B0-----:R-:W-:-:S02]  /*10a0*/  VIADD R24, R23, 0xffffffe ;  /* 0x0ffffffe17187836 */ /* 0x001fc40000000000 */
[----:B------:R-:W-:-:S04]  /*10b0*/  IMAD R23, R11, R10, RZ ;  /* 0x0000000a0b177224 */ /* 0x000fc800078e02ff */
[----:B------:R-:W0:Y:S01]  /*10c0*/  F2I.FTZ.U32.TRUNC.NTZ R21, R24 ;  /* 0x0000001800157305 */ /* 0x000e22000021f000 */
[----:B------:R-:W-:Y:S01]  /*10d0*/  LEA.HI R23, R44, R23, RZ, 0x1e ;  /* 0x000000172c177211 */ /* 0x000fe200078ff0ff */
[----:B0-----:R-:W-:-:S04]  /*10e0*/  IMAD.MOV R25, RZ, RZ, -R21 ;  /* 0x000000ffff197224 */ /* 0x001fc800078e0a15 */
[----:B------:R-:W-:-:S04]  /*10f0*/  IMAD R25, R25, R22, RZ ;  /* 0x0000001619197224 */ /* 0x000fc800078e02ff */
[----:B------:R-:W-:Y:S02]  /*1100*/  IMAD.HI.U32 R20, R21, R25, R20 ;  /* 0x0000001915147227 */ /* 0x000fe400078e0014 */
[----:B------:R-:W0:Y:S02]  /*1110*/  LDC.64 R24, c[0x0][0x388] ;  /* 0x0000e200ff187b82 */ /* 0x000e240000000a00 */
[----:B------:R-:W-:-:S04]  /*1120*/  IMAD.MOV.U32 R21, RZ, RZ, R43 ;  /* 0x000000ffff157224 */ /* 0x000fc800078e002b */
[----:B------:R-:W-:-:S04]  /*1130*/  IMAD.HI.U32 R43, R20, R21, RZ ;  /* 0x00000015142b7227 */ /* 0x000fc800078e00ff */
[----:B------:R-:W-:-:S04]  /*1140*/  IMAD.MOV R20, RZ, RZ, -R43 ;  /* 0x000000ffff147224 */ /* 0x000fc800078e0a2b */
[----:B------:R-:W-:Y:S01]  /*1150*/  IMAD R21, R22, R20, R21 ;  /* 0x0000001416157224 */ /* 0x000fe200078e0215 */
[----:B------:R-:W-:-:S04]  /*1160*/  LOP3.LUT R20, R44, R27, RZ, 0x3c, !PT ;  /* 0x0000001b2c147212 */ /* 0x000fc800078e3cff */
[----:B------:R-:W-:Y:S02]  /*1170*/  ISETP.GT.U32.AND P1, PT, R22, R21, PT ;  /* 0x000000151600720c */ /* 0x000fe40003f24070 */
[----:B------:R-:W-:Y:S01]  /*1180*/  ISETP.GE.AND P2, PT, R20, RZ, PT ;  /* 0x000000ff1400720c */ /* 0x000fe20003f46270 */
[----:B0-----:R-:W-:-:S06]  /*1190*/  IMAD.WIDE.U32 R24, R23, 0x4, R24 ;  /* 0x0000000417187825 */ /* 0x001fcc00078e0018 */
[----:B------:R-:W2:Y:S04]  /*11a0*/  LDG.E.CONSTANT R24, desc[UR8][R24.64] ;  /* 0x0000000818187981 */ /* 0x000ea8000c1e9900 */
[----:B------:R-:W-:Y:S01]  /*11b0*/  @!P1 IMAD.IADD R21, R21, 0x1, -R22 ;  /* 0x0000000115159824 */ /* 0x000fe200078e0a16 */
[----:B------:R-:W-:Y:S02]  /*11c0*/  @!P1 IADD3 R43, PT, PT, R43, 0x1, RZ ;  /* 0x000000012b2b9810 */ /* 0x000fe40007ffe0ff */
[----:B------:R-:W-:Y:S02]  /*11d0*/  ISETP.NE.AND P1, PT, R27, RZ, PT ;  /* 0x000000ff1b00720c */ /* 0x000fe40003f25270 */
[----:B------:R-:W-:Y:S02]  /*11e0*/  ISETP.GE.U32.AND P0, PT, R21, R22, PT ;  /* 0x000000161500720c */ /* 0x000fe40003f06070 */
[----:B------:R-:W0:Y:S08]  /*11f0*/  LDC.64 R20, c[0x0][0x398] ;  /* 0x0000e600ff147b82 */ /* 0x000e300000000a00 */
[----:B------:R-:W3:Y:S03]  /*1200*/  LDC.64 R22, c[0x0][0x390] ;  /* 0x0000e400ff167b82 */ /* 0x000ee60000000a00 */
[----:B------:R-:W-:-:S04]  /*1210*/  @P0 VIADD R43, R43, 0x1 ;  /* 0x000000012b2b0836 */ /* 0x000fc80000000000 */
[----:B------:R-:W-:Y:S01]  /*1220*/  @!P2 IMAD.MOV R43, RZ, RZ, -R43 ;  /* 0x000000ffff2ba224 */ /* 0x000fe200078e0a2b */
[----:B------:R-:W-:-:S05]  /*1230*/  @!P1 LOP3.LUT R43, RZ, R27, RZ, 0x33, !PT ;  /* 0x0000001bff2b9212 */ /* 0x000fca00078e33ff */
[----:B------:R-:W-:-:S04]  /*1240*/  IMAD.IADD R43, R8, 0x1, R43 ;  /* 0x00000001082b7824 */ /* 0x000fc800078e022b */
[----:B0-----:R-:W-:-:S06]  /*1250*/  IMAD.WIDE R20, R43, 0x2, R20 ;  /* 0x000000022b147825 */ /* 0x001fcc00078e0214 */
[----:B------:R-:W4:Y:S01]  /*1260*/  LDG.E.U16.CONSTANT R20, desc[UR8][R20.64] ;  /* 0x0000000814147981 */ /* 0x000f22000c1e9500 */
[----:B---3--:R-:W-:-:S06]  /*1270*/  IMAD.WIDE R22, R43, 0x2, R22 ;  /* 0x000000022b167825 */ /* 0x008fcc00078e0216 */
[----:B------:R-:W3:Y:S01]  /*1280*/  LDG.E.U16.CONSTANT R23, desc[UR8][R22.64] ;  /* 0x0000000816177981 */ /* 0x000ee2000c1e9500 */
[----:B------:R-:W-:-:S04]  /*1290*/  SHF.L.U32 R27, R40, 0x3, RZ ;  /* 0x00000003281b7819 */ /* 0x000fc800000006ff */
[----:B------:R-:W-:-:S04]  /*12a0*/  LOP3.LUT R27, R27, 0x18, RZ, 0xc0, !PT ;  /* 0x000000181b1b7812 */ /* 0x000fc800078ec0ff */
[----:B--2---:R-:W-:-:S04]  /*12b0*/  SHF.R.S32.HI R24, RZ, R27, R24 ;  /* 0x0000001bff187219 */ /* 0x004fc80000011418 */
[----:B------:R-:W-:-:S04]  /*12c0*/  LOP3.LUT R24, R24, 0xff, RZ, 0xc0, !PT ;  /* 0x000000ff18187812 */ /* 0x000fc800078ec0ff */
[----:B------:R-:W4:Y:S02]  /*12d0*/  I2F.F16 R25, R24 ;  /* 0x0000001800197306 */ /* 0x000f240000200c00 */
[----:B----4-:R-:W-:-:S04]  /*12e0*/  HADD2 R25, R25.H0_H0, -R20.H0_H0 ;  /* 0xa000001419197230 */ /* 0x010fc80000000800 */
[----:B---3--:R-:W-:-:S07]  /*12f0*/  HMUL2 R21, R23.H0_H0, R25.H0_H0 ;  /* 0x2000001917157232 */ /* 0x008fce0000000800 */
.L_x_14:
[----:B------:R-:W-:Y:S05]  /*1300*/  BSYNC.RECONVERGENT B1 ;  /* 0x0000000000017941 */ /* 0x000fea0003800200 */
.L_x_13:
[----:B------:R3:W-:Y:S01]  /*1310*/  STS.U16 [R34], R21 ;  /* 0x0000001522007388 */ /* 0x0007e20000000400 */
[----:B------:R-:W-:Y:S01]  /*1320*/  ISETP.NE.AND P0, PT, R0, RZ, PT ;  /* 0x000000ff0000720c */ /* 0x000fe20003f05270 */
[----:B------:R-:W-:-:S12]  /*1330*/  IMAD.MOV.U32 R44, RZ, RZ, R36 ;  /* 0x000000ffff2c7224 */ /* 0x000fd800078e0024 */
[----:B---3--:R-:W-:Y:S05]  /*1340*/  @!P0 BRA `(.L_x_12) ;  /* 0x0000000400b08947 */ /* 0x008fea0003800000 */
[----:B------:R-:W-:Y:S01]  /*1350*/  LOP3.LUT R20, R36, 0xf, RZ, 0xc0, !PT ;  /* 0x0000000f24147812 */ /* 0x000fe200078ec0ff */
[----:B------:R-:W-:Y:S04]  /*1360*/  BSSY.RECONVERGENT B1, `(.L_x_15) ;  /* 0x0000033000017945 */ /* 0x000fe80003800200 */
[----:B------:R-:W-:-:S05]  /*1370*/  IMAD.IADD R21, R20, 0x1, R9 ;  /* 0x0000000114157824 */ /* 0x000fca00078e0209 */
[----:B------:R-:W-:-:S04]  /*1380*/  ISETP.GE.AND P0, PT, R21, R26, PT ;  /* 0x0000001a1500720c */ /* 0x000fc80003f06270 */
[----:B------:R-:W-:-:S13]  /*1390*/  ISETP.LT.AND P0, PT, R7, R42, !P0 ;  /* 0x0000002a0700720c */ /* 0x000fda0004701270 */
[----:B------:R-:W-:Y:S01]  /*13a0*/  @!P0 PRMT R21, RZ, 0x7610, R21 ;  /* 0x00007610ff158816 */ /* 0x000fe20000000015 */
[----:B------:R-:W-:Y:S06]  /*13b0*/  @!P0 BRA `(.L_x_16) ;  /* 0x0000000000b48947 */ /* 0x000fec0003800000 */
[----:B------:R-:W0:Y:S01]  /*13c0*/  LDC R27, c[0x0][0x3b4] ;  /* 0x0000ed00ff1b7b82 */ /* 0x000e220000000800 */
[----:B------:R-:W-:Y:S02]  /*13d0*/  IMAD.IADD R44, R20, 0x1, R9 ;  /* 0x00000001142c7824 */ /* 0x000fe400078e0209 */
[----:B------:R-:W-:-:S03]  /*13e0*/  IMAD.MOV.U32 R20, RZ, RZ, RZ ;  /* 0x000000ffff147224 */ /* 0x000fc600078e00ff */
[----:B------:R-:W-:Y:S02]  /*13f0*/  IABS R43, R44 ;  /* 0x0000002c002b7213 */ /* 0x000fe40000000000 */
[----:B0-----:R-:W-:-:S04]  /*1400*/  IABS R22, R27 ;  /* 0x0000001b00167213 */ /* 0x001fc80000000000 */
[----:B------:R-:W0:Y:S08]  /*1410*/  I2F.RP R23, R22 ;  /* 0x0000001600177306 */ /* 0x000e300000209400 */
[----:B0-----:R-:W0:Y:S02]  /*1420*/  MUFU.RCP R23, R23 ;  /* 0x0000001700177308 */ /* 0x001e240000001000 */
[----:B0-----:R-:W-:-:S02]  /*1430*/  VIADD R24, R23, 0xffffffe ;  /* 0x0ffffffe17187836 */ /* 0x001fc40000000000 */
[----:B------:R-:W-:-:S04]  /*1440*/  IMAD R23, R7, R10, RZ ;  /* 0x0000000a07177224 */ /* 0x000fc800078e02ff */
[----:B------:R-:W0:Y:S01]  /*1450*/  F2I.FTZ.U32.TRUNC.NTZ R21, R24 ;  /* 0x0000001800157305 */ /* 0x000e22000021f000 */
[----:B------:R-:W-:Y:S02]  /*1460*/  LEA.HI R23, R44, R23, RZ, 0x1e ;  /* 0x000000172c177211 */ /* 0x000fe400078ff0ff */
[----:B0-----:R-:W-:-:S05]  /*1470*/  IADD3 R25, PT, PT, RZ, -R21, RZ ;  /* 0x80000015ff197210 */ /* 0x001fca0007ffe0ff */
[----:B------:R-:W-:-:S04]  /*1480*/  IMAD R25, R25, R22, RZ ;  /* 0x0000001619197224 */ /* 0x000fc800078e02ff */
[----:B------:R-:W-:Y:S02]  /*1490*/  IMAD.HI.U32 R20, R21, R25, R20 ;  /* 0x0000001915147227 */ /* 0x000fe400078e0014 */
[----:B------:R-:W0:Y:S02]  /*14a0*/  LDC.64 R24, c[0x0][0x388] ;  /* 0x0000e200ff187b82 */ /* 0x000e240000000a00 */
[----:B------:R-:W-:-:S04]  /*14b0*/  IMAD.MOV.U32 R21, RZ, RZ, R43 ;  /* 0x000000ffff157224 */ /* 0x000fc800078e002b */
[----:B------:R-:W-:-:S05]  /*14c0*/  IMAD.HI.U32 R43, R20, R21, RZ ;  /* 0x00000015142b7227 */ /* 0x000fca00078e00ff */
[----:B------:R-:W-:-:S05]  /*14d0*/  IADD3 R20, PT, PT, -R43, RZ, RZ ;  /* 0x000000ff2b147210 */ /* 0x000fca0007ffe1ff */
[----:B------:R-:W-:Y:S01]  /*14e0*/  IMAD R21, R22, R20, R21 ;  /* 0x0000001416157224 */ /* 0x000fe200078e0215 */
[----:B------:R-:W-:-:S04]  /*14f0*/  LOP3.LUT R20, R44, R27, RZ, 0x3c, !PT ;  /* 0x0000001b2c147212 */ /* 0x000fc800078e3cff */
[----:B------:R-:W-:Y:S02]  /*1500*/  ISETP.GT.U32.AND P1, PT, R22, R21, PT ;  /* 0x000000151600720c */ /* 0x000fe40003f24070 */
[----:B------:R-:W-:Y:S01]  /*1510*/  ISETP.GE.AND P2, PT, R20, RZ, PT ;  /* 0x000000ff1400720c */ /* 0x000fe20003f46270 */
[----:B0-----:R-:W-:-:S06]  /*1520*/  IMAD.WIDE.U32 R24, R23, 0x4, R24 ;  /* 0x0000000417187825 */ /* 0x001fcc00078e0018 */
[----:B------:R-:W2:Y:S04]  /*1530*/  LDG.E.CONSTANT R24, desc[UR8][R24.64] ;  /* 0x0000000818187981 */ /* 0x000ea8000c1e9900 */
[----:B------:R-:W-:Y:S02]  /*1540*/  @!P1 IMAD.IADD R21, R21, 0x1, -R22 ;  /* 0x0000000115159824 */ /* 0x000fe400078e0a16 */
[----:B------:R-:W-:Y:S01]  /*1550*/  @!P1 VIADD R43, R43, 0x1 ;  /* 0x000000012b2b9836 */ /* 0x000fe20000000000 */
[----:B------:R-:W-:Y:S02]  /*1560*/  ISETP.NE.AND P1, PT, R27, RZ, PT ;  /* 0x000000ff1b00720c */ /* 0x000fe40003f25270 */
[----:B------:R-:W-:Y:S02]  /*1570*/  ISETP.GE.U32.AND P0, PT, R21, R22, PT ;  /* 0x000000161500720c */ /* 0x000fe40003f06070 */
[----:B------:R-:W0:Y:S08]  /*1580*/  LDC.64 R20, c[0x0][0x398] ;  /* 0x0000e600ff147b82 */ /* 0x000e300000000a00 */
[----:B------:R-:W3:Y:S03]  /*1590*/  LDC.64 R22, c[0x0][0x390] ;  /* 0x0000e400ff167b82 */ /* 0x000ee60000000a00 */
[----:B------:R-:W-:-:S05]  /*15a0*/  @P0 VIADD R43, R43, 0x1 ;  /* 0x000000012b2b0836 */ /* 0x000fca0000000000 */
[----:B------:R-:W-:Y:S02]  /*15b0*/  @!P2 IADD3 R43, PT, PT, -R43, RZ, RZ ;  /* 0x000000ff2b2ba210 */ /* 0x000fe40007ffe1ff */
[----:B------:R-:W-:-:S05]  /*15c0*/  @!P1 LOP3.LUT R43, RZ, R27, RZ, 0x33, !PT ;  /* 0x0000001bff2b9212 */ /* 0x000fca00078e33ff */
[----:B------:R-:W-:-:S04]  /*15d0*/  IMAD.IADD R43, R2, 0x1, R43 ;  /* 0x00000001022b7824 */ /* 0x000fc800078e022b */
[----:B0-----:R-:W-:-:S04]  /*15e0*/  IMAD.WIDE R20, R43, 0x2, R20 ;  /* 0x000000022b147825 */ /* 0x001fc800078e0214 */
[----:B---3--:R-:W-:Y:S02]  /*15f0*/  IMAD.WIDE R22, R43, 0x2, R22 ;  /* 0x000000022b167825 */ /* 0x008fe400078e0216 */
[----:B------:R-:W3:Y:S04]  /*1600*/  LDG.E.U16.CONSTANT R20, desc[UR8][R20.64] ;  /* 0x0000000814147981 */ /* 0x000ee8000c1e9500 */
[----:B------:R-:W4:Y:S01]  /*1610*/  LDG.E.U16.CONSTANT R23, desc[UR8][R22.64] ;  /* 0x0000000816177981 */ /* 0x000f22000c1e9500 */
[----:B------:R-:W-:-:S05]  /*1620*/  IMAD.SHL.U32 R27, R36, 0x8, RZ ;  /* 0x00000008241b7824 */ /* 0x000fca00078e00ff */
[----:B------:R-:W-:-:S04]  /*1630*/  LOP3.LUT R27, R27, 0x18, RZ, 0xc0, !PT ;  /* 0x000000181b1b7812 */ /* 0x000fc800078ec0ff */
[----:B--2---:R-:W-:-:S04]  /*1640*/  SHF.R.S32.HI R24, RZ, R27, R24 ;  /* 0x0000001bff187219 */ /* 0x004fc80000011418 */
[----:B------:R-:W-:-:S04]  /*1650*/  LOP3.LUT R24, R24, 0xff, RZ, 0xc0, !PT ;  /* 0x000000ff18187812 */ /* 0x000fc800078ec0ff */
[----:B------:R-:W3:Y:S02]  /*1660*/  I2F.F16 R25, R24 ;  /* 0x0000001800197306 */ /* 0x000ee40000200c00 */
[----:B---3--:R-:W-:-:S04]  /*1670*/  HADD2 R25, R25.H0_H0, -R20.H0_H0 ;  /* 0xa000001419197230 */ /* 0x008fc80000000800 */
[----:B----4-:R-:W-:-:S07]  /*1680*/  HMUL2 R21, R23.H0_H0, R25.H0_H0 ;  /* 0x2000001917157232 */ /* 0x010fce0000000800 */
.L_x_16:
[----:B------:R-:W-:Y:S05]  /*1690*/  BSYNC.RECONVERGENT B1 ;  /* 0x0000000000017941 */ /* 0x000fea0003800200 */
.L_x_15:
[----:B------:R3:W-:Y:S01]  /*16a0*/  STS.U16 [R31], R21 ;  /* 0x000000151f007388 */ /* 0x0007e20000000400 */
[----:B------:R-:W-:Y:S01]  /*16b0*/  ISETP.NE.AND P0, PT, R0, 0x1, PT ;  /* 0x000000010000780c */ /* 0x000fe20003f05270 */
[----:B------:R-:W-:-:S12]  /*16c0*/  IMAD.MOV.U32 R44, RZ, RZ, R33 ;  /* 0x000000ffff2c7224 */ /* 0x000fd800078e0021 */
[----:B---3--:R-:W-:Y:S05]  /*16d0*/  @!P0 BRA `(.L_x_12) ;  /* 0x0000000000cc8947 */ /* 0x008fea0003800000 */
[----:B------:R-:W-:-:S04]  /*16e0*/  IADD3 R23, PT, PT, R6, R9, RZ ;  /* 0x0000000906177210 */ /* 0x000fc80007ffe0ff */
[----:B------:R-:W-:-:S04]  /*16f0*/  ISETP.GE.AND P0, PT, R23, R26, PT ;  /* 0x0000001a1700720c */ /* 0x000fc80003f06270 */
[----:B------:R-:W-:-:S13]  /*1700*/  ISETP.LT.AND P0, PT, R4, R42, !P0 ;  /* 0x0000002a0400720c */ /* 0x000fda0004701270 */
[----:B------:R3:W-:Y:S01]  /*1710*/  @!P0 STS.U16 [R29], RZ ;  /* 0x000000ff1d008388 */ /* 0x0007e20000000400 */
[----:B------:R-:W-:Y:S01]  /*1720*/  @!P0 IMAD.MOV.U32 R44, RZ, RZ, R5 ;  /* 0x000000ffff2c8224 */ /* 0x000fe200078e0005 */
[----:B------:R-:W-:Y:S06]  /*1730*/  @!P0 BRA `(.L_x_12) ;  /* 0x0000000000b48947 */ /* 0x000fec0003800000 */
[----:B------:R-:W0:Y:S01]  /*1740*/  LDC R26, c[0x0][0x3b4] ;  /* 0x0000ed00ff1a7b82 */ /* 0x000e220000000800 */
[----:B------:R-:W-:Y:S02]  /*1750*/  IABS R27, R23 ;  /* 0x00000017001b7213 */ /* 0x000fe40000000000 */
[----:B0-----:R-:W-:-:S04]  /*1760*/  IABS R43, R26 ;  /* 0x0000001a002b7213 */ /* 0x001fc80000000000 */
[----:B------:R-:W0:Y:S08]  /*1770*/  I2F.RP R22, R43 ;  /* 0x0000002b00167306 */ /* 0x000e300000209400 */
[----:B0-----:R-:W0:Y:S02]  /*1780*/  MUFU.RCP R22, R22 ;  /* 0x0000001600167308 */ /* 0x001e240000001000 */
[----:B0-----:R-:W-:-:S06]  /*1790*/  VIADD R24, R22, 0xffffffe ;  /* 0x0ffffffe16187836 */ /* 0x001fcc0000000000 */
[----:B------:R-:W0:Y:S02]  /*17a0*/  F2I.FTZ.U32.TRUNC.NTZ R21, R24 ;  /* 0x0000001800157305 */ /* 0x000e24000021f000 */
[----:B0-----:R-:W-:-:S04]  /*17b0*/  IMAD.MOV R20, RZ, RZ, -R21 ;  /* 0x000000ffff147224 */ /* 0x001fc800078e0a15 */
[----:B------:R-:W-:Y:S01]  /*17c0*/  IMAD R25, R20, R43, RZ ;  /* 0x0000002b14197224 */ /* 0x000fe200078e02ff */
[----:B------:R-:W-:-:S05]  /*17d0*/  MOV R20, RZ ;  /* 0x000000ff00147202 */ /* 0x000fca0000000f00 */
[----:B------:R-:W-:-:S04]  /*17e0*/  IMAD.HI.U32 R25, R21, R25, R20 ;  /* 0x0000001915197227 */ /* 0x000fc800078e0014 */
[----:B------:R-:W-:-:S04]  /*17f0*/  IMAD.MOV.U32 R20, RZ, RZ, R27 ;  /* 0x000000ffff147224 */ /* 0x000fc800078e001b */
[----:B------:R-:W-:Y:S02]  /*1800*/  IMAD.HI.U32 R27, R25, R20, RZ ;  /* 0x00000014191b7227 */ /* 0x000fe400078e00ff */
[----:B------:R-:W0:Y:S02]  /*1810*/  LDC.64 R24, c[0x0][0x388] ;  /* 0x0000e200ff187b82 */ /* 0x000e240000000a00 */
[----:B------:R-:W-:-:S04]  /*1820*/  IMAD.MOV R21, RZ, RZ, -R27 ;  /* 0x000000ffff157224 */ /* 0x000fc800078e0a1b */
[----:B------:R-:W-:Y:S01]  /*1830*/  IMAD R20, R43, R21, R20 ;  /* 0x000000152b147224 */ /* 0x000fe200078e0214 */
[----:B------:R-:W-:-:S04]  /*1840*/  LOP3.LUT R21, R23, R26, RZ, 0x3c, !PT ;  /* 0x0000001a17157212 */ /* 0x000fc800078e3cff */
[----:B------:R-:W-:Y:S02]  /*1850*/  ISETP.GT.U32.AND P1, PT, R43, R20, PT ;  /* 0x000000142b00720c */ /* 0x000fe40003f24070 */
[----:B------:R-:W-:-:S11]  /*1860*/  ISETP.GE.AND P2, PT, R21, RZ, PT ;  /* 0x000000ff1500720c */ /* 0x000fd60003f46270 */
[----:B------:R-:W-:Y:S01]  /*1870*/  @!P1 IMAD.IADD R20, R20, 0x1, -R43 ;  /* 0x0000000114149824 */ /* 0x000fe200078e0a2b */
[----:B------:R-:W-:Y:S02]  /*1880*/  @!P1 IADD3 R27, PT, PT, R27, 0x1, RZ ;  /* 0x000000011b1b9810 */ /* 0x000fe40007ffe0ff */
[----:B------:R-:W-:Y:S02]  /*1890*/  ISETP.NE.AND P1, PT, R26, RZ, PT ;  /* 0x000000ff1a00720c */ /* 0x000fe40003f25270 */
[----:B------:R-:W-:Y:S01]  /*18a0*/  ISETP.GE.U32.AND P0, PT, R20, R43, PT ;  /* 0x0000002b1400720c */ /* 0x000fe20003f06070 */
[----:B------:R-:W-:-:S05]  /*18b0*/  IMAD R20, R4, R10, RZ ;  /* 0x0000000a04147224 */ /* 0x000fca00078e02ff */
[----:B------:R-:W-:Y:S02]  /*18c0*/  LEA.HI R23, R23, R20, RZ, 0x1e ;  /* 0x0000001417177211 */ /* 0x000fe400078ff0ff */
[----:B------:R-:W2:Y:S03]  /*18d0*/  LDC.64 R20, c[0x0][0x398] ;  /* 0x0000e600ff147b82 */ /* 0x000ea60000000a00 */
[----:B0-----:R-:W-:-:S04]  /*18e0*/  IMAD.WIDE.U32 R24, R23, 0x4, R24 ;  /* 0x0000000417187825 */ /* 0x001fc800078e0018 */
[----:B------:R-:W-:Y:S01]  /*18f0*/  @P0 VIADD R27, R27, 0x1 ;  /* 0x000000011b1b0836 */ /* 0x000fe20000000000 */
[----:B------:R-:W0:Y:S01]  /*1900*/  LDC.64 R22, c[0x0][0x390] ;  /* 0x0000e400ff167b82 */ /* 0x000e220000000a00 */
[----:B------:R-:W4:Y:S01]  /*1910*/  LDG.E.CONSTANT R24, desc[UR8][R24.64] ;  /* 0x0000000818187981 */ /* 0x000f22000c1e9900 */
[----:B------:R-:W-:Y:S02]  /*1920*/  IMAD R42, R38, R4, RZ ;  /* 0x00000004262a7224 */ /* 0x000fe400078e02ff */
[----:B------:R-:W-:Y:S01]  /*1930*/  @!P2 IMAD.MOV R27, RZ, RZ, -R27 ;  /* 0x000000ffff1ba224 */ /* 0x000fe200078e0a1b */
[----:B------:R-:W-:-:S05]  /*1940*/  @!P1 LOP3.LUT R27, RZ, R26, RZ, 0x33, !PT ;  /* 0x0000001aff1b9212 */ /* 0x000fca00078e33ff */
[----:B------:R-:W-:-:S04]  /*1950*/  IMAD.IADD R27, R42, 0x1, R27 ;  /* 0x000000012a1b7824 */ /* 0x000fc800078e021b */
[----:B--2---:R-:W-:-:S06]  /*1960*/  IMAD.WIDE R20, R27, 0x2, R20 ;  /* 0x000000021b147825 */ /* 0x004fcc00078e0214 */
[----:B------:R-:W2:Y:S01]  /*1970*/  LDG.E.U16.CONSTANT R20, desc[UR8][R20.64] ;  /* 0x0000000814147981 */ /* 0x000ea2000c1e9500 */
[----:B0-----:R-:W-:-:S06]  /*1980*/  IMAD.WIDE R22, R27, 0x2, R22 ;  /* 0x000000021b167825 */ /* 0x001fcc00078e0216 */
[----:B------:R-:W5:Y:S01]  /*1990*/  LDG.E.U16.CONSTANT R23, desc[UR8][R22.64] ;  /* 0x0000000816177981 */ /* 0x000f62000c1e9500 */
[----:B------:R-:W-:Y:S02]  /*19a0*/  MOV R44, R5 ;  /* 0x00000005002c7202 */ /* 0x000fe40000000f00 */
[----:B----4-:R-:W-:-:S04]  /*19b0*/  SHF.R.S32.HI R26, RZ, R3, R24 ;  /* 0x00000003ff1a7219 */ /* 0x010fc80000011418 */
[----:B------:R-:W-:-:S04]  /*19c0*/  LOP3.LUT R26, R26, 0xff, RZ, 0xc0, !PT ;  /* 0x000000ff1a1a7812 */ /* 0x000fc800078ec0ff */
[----:B------:R-:W2:Y:S02]  /*19d0*/  I2F.F16 R25, R26 ;  /* 0x0000001a00197306 */ /* 0x000ea40000200c00 */
[----:B--2---:R-:W-:-:S04]  /*19e0*/  HADD2 R25, R25.H0_H0, -R20.H0_H0 ;  /* 0xa000001419197230 */ /* 0x004fc80000000800 */
[----:B-----5:R-:W-:-:S05]  /*19f0*/  HMUL2 R23, R23.H0_H0, R25.H0_H0 ;  /* 0x2000001917177232 */ /* 0x020fca0000000800 */
[----:B------:R4:W-:Y:S02]  /*1a00*/  STS.U16 [R29], R23 ;  /* 0x000000171d007388 */ /* 0x0009e40000000400 */
.L_x_12:
[----:B------:R-:W-:Y:S05]  /*1a10*/  BSYNC.RECONVERGENT B0 ;  /* 0x0000000000007941 */ /* 0x000fea0003800200 */
.L_x_11:
[----:B------:R-:W-:Y:S05]  /*1a20*/  @!P4 BRA `(.L_x_1) ;  /* 0x0000000c00f4c947 */ /* 0x000fea0003800000 */
.L_x_26:
[----:B------:R-:W5:Y:S01]  /*1a30*/  LDC R24, c[0x0][0x3b0] ;  /* 0x0000ec00ff187b82 */ /* 0x000f620000000800 */
[----:B------:R-:W-:Y:S01]  /*1a40*/  LOP3.LUT R42, R44, 0xf, RZ, 0xc0, !PT ;  /* 0x0000000f2c2a7812 */ /* 0x000fe200078ec0ff */
[----:B------:R-:W-:Y:S01]  /*1a50*/  BSSY.RECONVERGENT B0, `(.L_x_17) ;  /* 0x0000045000007945 */ /* 0x000fe20003800200 */
[----:B0-----:R-:W-:-:S03]  /*1a60*/  SHF.R.U32.HI R43, RZ, 0x4, R44 ;  /* 0x00000004ff2b7819 */ /* 0x001fc6000001162c */
[----:B------:R-:W-:Y:S02]  /*1a70*/  IMAD.IADD R22, R42, 0x1, R9 ;  /* 0x000000012a167824 */ /* 0x000fe400078e0209 */
[----:B------:R-:W0:Y:S01]  /*1a80*/  LDC R25, c[0x0][0x3ac] ;  /* 0x0000eb00ff197b82 */ /* 0x000e220000000800 */
[----:B------:R-:W-:Y:S02]  /*1a90*/  IMAD R47, R39, 0x10, R43 ;  /* 0x00000010272f7824 */ /* 0x000fe400078e022b */
[----:B-----5:R-:W-:-:S04]  /*1aa0*/  ISETP.GE.AND P0, PT, R22, R24, PT ;  /* 0x000000181600720c */ /* 0x020fc80003f06270 */
[----:B0-----:R-:W-:-:S13]  /*1ab0*/  ISETP.GE.OR P0, PT, R47, R25, P0 ;  /* 0x000000192f00720c */ /* 0x001fda0000706670 */
[----:B--2---:R-:W-:Y:S05]  /*1ac0*/  @P0 BRA `(.L_x_18) ;  /* 0x0000000000d40947 */ /* 0x004fea0003800000 */
[----:B------:R-:W4:Y:S01]  /*1ad0*/  LDC R45, c[0x0][0x3b4] ;  /* 0x0000ed00ff2d7b82 */ /* 0x000f220000000800 */
[----:B------:R-:W-:Y:S02]  /*1ae0*/  IABS R46, R22 ;  /* 0x00000016002e7213 */ /* 0x000fe40000000000 */
[----:B----4-:R-:W-:-:S04]  /*1af0*/  IABS R23, R45 ;  /* 0x0000002d00177213 */ /* 0x010fc80000000000 */
[----:B------:R-:W0:Y:S08]  /*1b00*/  I2F.RP R26, R23 ;  /* 0x00000017001a7306 */ /* 0x000e300000209400 */
[----:B0-----:R-:W0:Y:S02]  /*1b10*/  MUFU.RCP R26, R26 ;  /* 0x0000001a001a7308 */ /* 0x001e240000001000 */
[----:B0-----:R-:W-:-:S06]  /*1b20*/  VIADD R27, R26, 0xffffffe ;  /* 0x0ffffffe1a1b7836 */ /* 0x001fcc0000000000 */
[----:B--2---:R0:W2:Y:S02]  /*1b30*/  F2I.FTZ.U32.TRUNC.NTZ R21, R27 ;  /* 0x0000001b00157305 */ /* 0x0040a4000021f000 */
[----:B0-----:R-:W0:Y:S01]  /*1b40*/  LDC.64 R26, c[0x0][0x388] ;  /* 0x0000e200ff1a7b82 */ /* 0x001e220000000a00 */
[----:B--2---:R-:W-:-:S05]  /*1b50*/  IADD3 R20, PT, PT, RZ, -R21, RZ ;  /* 0x80000015ff147210 */ /* 0x004fca0007ffe0ff */
[----:B------:R-:W-:Y:S02]  /*1b60*/  IMAD R49, R20, R23, RZ ;  /* 0x0000001714317224 */ /* 0x000fe400078e02ff */
[----:B------:R-:W-:-:S04]  /*1b70*/  IMAD.MOV.U32 R20, RZ, RZ, RZ ;  /* 0x000000ffff147224 */ /* 0x000fc800078e00ff */
[----:B------:R-:W-:-:S04]  /*1b80*/  IMAD.HI.U32 R49, R21, R49, R20 ;  /* 0x0000003115317227 */ /* 0x000fc800078e0014 */
[----:B------:R-:W-:-:S04]  /*1b90*/  IMAD.MOV.U32 R20, RZ, RZ, R46 ;  /* 0x000000ffff147224 */ /* 0x000fc800078e002e */
[----:B------:R-:W-:-:S04]  /*1ba0*/  IMAD.HI.U32 R46, R49, R20, RZ ;  /* 0x00000014312e7227 */ /* 0x000fc800078e00ff */
[----:B------:R-:W-:-:S04]  /*1bb0*/  IMAD.MOV R21, RZ, RZ, -R46 ;  /* 0x000000ffff157224 */ /* 0x000fc800078e0a2e */
[----:B------:R-:W-:-:S05]  /*1bc0*/  IMAD R20, R23, R21, R20 ;  /* 0x0000001517147224 */ /* 0x000fca00078e0214 */
[----:B------:R-:W-:-:S13]  /*1bd0*/  ISETP.GT.U32.AND P1, PT, R23, R20, PT ;  /* 0x000000141700720c */ /* 0x000fda0003f24070 */
[-C--:B------:R-:W-:Y:S01]  /*1be0*/  @!P1 IADD3 R20, PT, PT, R20, -R23.reuse, RZ ;  /* 0x8000001714149210 */ /* 0x080fe20007ffe0ff */
[----:B------:R-:W-:Y:S01]  /*1bf0*/  @!P1 VIADD R46, R46, 0x1 ;  /* 0x000000012e2e9836 */ /* 0x000fe20000000000 */
[----:B------:R-:W-:Y:S02]  /*1c00*/  ISETP.NE.AND P1, PT, R45, RZ, PT ;  /* 0x000000ff2d00720c */ /* 0x000fe40003f25270 */
[----:B------:R-:W-:Y:S02]  /*1c10*/  ISETP.GE.U32.AND P0, PT, R20, R23, PT ;  /* 0x000000171400720c */ /* 0x000fe40003f06070 */
[----:B------:R-:W-:Y:S02]  /*1c20*/  SHF.R.U32.HI R20, RZ, 0x2, R22 ;  /* 0x00000002ff147819 */ /* 0x000fe40000011616 */
[----:B------:R-:W-:-:S03]  /*1c30*/  LOP3.LUT R22, R22, R45, RZ, 0x3c, !PT ;  /* 0x0000002d16167212 */ /* 0x000fc600078e3cff */
[----:B------:R-:W-:Y:S01]  /*1c40*/  IMAD R23, R47, R10, R20 ;  /* 0x0000000a2f177224 */ /* 0x000fe200078e0214 */
[----:B------:R-:W-:Y:S01]  /*1c50*/  ISETP.GE.AND P2, PT, R22, RZ, PT ;  /* 0x000000ff1600720c */ /* 0x000fe20003f46270 */
[----:B------:R-:W2:Y:S02]  /*1c60*/  LDC.64 R20, c[0x0][0x398] ;  /* 0x0000e600ff147b82 */ /* 0x000ea40000000a00 */
[----:B0-----:R-:W-:-:S04]  /*1c70*/  IMAD.WIDE.U32 R26, R23, 0x4, R26 ;  /* 0x00000004171a7825 */ /* 0x001fc800078e001a */
[----:B------:R-:W-:Y:S02]  /*1c80*/  @P0 VIADD R46, R46, 0x1 ;  /* 0x000000012e2e0836 */ /* 0x000fe40000000000 */
[----:B------:R-:W0:Y:S01]  /*1c90*/  LDC.64 R22, c[0x0][0x390] ;  /* 0x0000e400ff167b82 */ /* 0x000e220000000a00 */
[----:B------:R-:W4:Y:S03]  /*1ca0*/  LDG.E.CONSTANT R26, desc[UR8][R26.64] ;  /* 0x000000081a1a7981 */ /* 0x000f26000c1e9900 */
[----:B------:R-:W-:Y:S01]  /*1cb0*/  @!P2 IMAD.MOV R46, RZ, RZ, -R46 ;  /* 0x000000ffff2ea224 */ /* 0x000fe200078e0a2e */
[----:B------:R-:W-:-:S05]  /*1cc0*/  @!P1 LOP3.LUT R46, RZ, R45, RZ, 0x33, !PT ;  /* 0x0000002dff2e9212 */ /* 0x000fca00078e33ff */
[----:B------:R-:W-:-:S04]  /*1cd0*/  IMAD R47, R38, R47, R46 ;  /* 0x0000002f262f7224 */ /* 0x000fc800078e022e */
[----:B--2---:R-:W-:-:S06]  /*1ce0*/  IMAD.WIDE R20, R47, 0x2, R20 ;  /* 0x000000022f147825 */ /* 0x004fcc00078e0214 */
[----:B------:R-:W2:Y:S01]  /*1cf0*/  LDG.E.U16.CONSTANT R20, desc[UR8][R20.64] ;  /* 0x0000000814147981 */ /* 0x000ea2000c1e9500 */
[----:B0-----:R-:W-:-:S06]  /*1d00*/  IMAD.WIDE R22, R47, 0x2, R22 ;  /* 0x000000022f167825 */ /* 0x001fcc00078e0216 */
[----:B------:R-:W5:Y:S01]  /*1d10*/  LDG.E.U16.CONSTANT R23, desc[UR8][R22.64] ;  /* 0x0000000816177981 */ /* 0x000f62000c1e9500 */
[----:B------:R-:W0:Y:S01]  /*1d20*/  S2UR UR5, SR_CgaCtaId ;  /* 0x00000000000579c3 */ /* 0x000e220000008800 */
[----:B------:R-:W-:-:S04]  /*1d30*/  SHF.L.U32 R45, R44, 0x3, RZ ;  /* 0x000000032c2d7819 */ /* 0x000fc800000006ff */
[----:B------:R-:W-:Y:S01]  /*1d40*/  LOP3.LUT R45, R45, 0x18, RZ, 0xc0, !PT ;  /* 0x000000182d2d7812 */ /* 0x000fe200078ec0ff */
[----:B------:R-:W-:Y:S02]  /*1d50*/  UMOV UR4, 0x400 ;  /* 0x0000040000047882 */ /* 0x000fe40000000000 */
[----:B------:R-:W-:-:S04]  /*1d60*/  UIADD3 UR4, UPT, UPT, UR4, 0x200, URZ ;  /* 0x0000020004047890 */ /* 0x000fc8000fffe0ff */
[----:B0-----:R-:W-:Y:S01]  /*1d70*/  ULEA UR4, UR5, UR4, 0x18 ;  /* 0x0000000405047291 */ /* 0x001fe2000f8ec0ff */
[----:B----4-:R-:W-:-:S04]  /*1d80*/  SHF.R.S32.HI R26, RZ, R45, R26 ;  /* 0x0000002dff1a7219 */ /* 0x010fc8000001141a */
[----:B------:R-:W-:-:S06]  /*1d90*/  LOP3.LUT R27, R26, 0xff, RZ, 0xc0, !PT ;  /* 0x000000ff1a1b7812 */ /* 0x000fcc00078ec0ff */
[----:B------:R-:W2:Y:S01]  /*1da0*/  I2F.F16 R27, R27 ;  /* 0x0000001b001b7306 */ /* 0x000ea20000200c00 */
[----:B------:R-:W-:-:S04]  /*1db0*/  IMAD.U32 R26, RZ, RZ, UR4 ;  /* 0x00000004ff1a7e24 */ /* 0x000fc8000f8e00ff */
[----:B------:R-:W-:-:S04]  /*1dc0*/  IMAD R43, R43, 0x20, R26 ;  /* 0x000000202b2b7824 */ /* 0x000fc800078e021a */
[----:B------:R-:W-:Y:S02]  /*1dd0*/  IMAD R43, R42, 0x2, R43 ;  /* 0x000000022a2b7824 */ /* 0x000fe400078e022b */
[----:B--2---:R-:W-:-:S04]  /*1de0*/  HADD2 R20, R27.H0_H0, -R20.H0_H0 ;  /* 0xa00000141b147230 */ /* 0x004fc80000000800 */
[----:B-----5:R-:W-:-:S05]  /*1df0*/  HMUL2 R20, R23.H0_H0, R20.H0_H0 ;  /* 0x2000001417147232 */ /* 0x020fca0000000800 */
[----:B------:R0:W-:Y:S01]  /*1e00*/  STS.U16 [R43], R20 ;  /* 0x000000142b007388 */ /* 0x0001e20000000400 */
[----:B------:R-:W-:Y:S05]  /*1e10*/  BRA `(.L_x_19) ;  /* 0x0000000000207947 */ /* 0x000fea0003800000 */
.L_x_18:
[----:B------:R-:W0:Y:S01]  /*1e20*/  S2UR UR5, SR_CgaCtaId ;  /* 0x00000000000579c3 */ /* 0x000e220000008800 */
[----:B------:R-:W-:Y:S02]  /*1e30*/  UMOV UR4, 0x400 ;  /* 0x0000040000047882 */ /* 0x000fe40000000000 */
[----:B------:R-:W-:-:S04]  /*1e40*/  UIADD3 UR4, UPT, UPT, UR4, 0x200, URZ ;  /* 0x0000020004047890 */ /* 0x000fc8000fffe0ff */
[----:B0-----:R-:W-:-:S06]  /*1e50*/  ULEA UR4, UR5, UR4, 0x18 ;  /* 0x0000000405047291 */ /* 0x001fcc000f8ec0ff */
[----:B------:R-:W-:-:S05]  /*1e60*/  MOV R26, UR4 ;  /* 0x00000004001a7c02 */ /* 0x000fca0008000f00 */
[----:B------:R-:W-:-:S04]  /*1e70*/  IMAD R43, R43, 0x20, R26 ;  /* 0x000000202b2b7824 */ /* 0x000fc800078e021a */
[----:B------:R-:W-:-:S05]  /*1e80*/  IMAD R43, R42, 0x2, R43 ;  /* 0x000000022a2b7824 */ /* 0x000fca00078e022b */
[----:B------:R0:W-:Y:S02]  /*1e90*/  STS.U16 [R43], RZ ;  /* 0x000000ff2b007388 */ /* 0x0001e40000000400 */
.L_x_19:
[----:B------:R-:W-:Y:S05]  /*1ea0*/  BSYNC.RECONVERGENT B0 ;  /* 0x0000000000007941 */ /* 0x000fea0003800200 */
.L_x_17:
[----:B------:R-:W-:Y:S01]  /*1eb0*/  IMAD.IADD R44, R37, 0x1, R44 ;  /* 0x00000001252c7824 */ /* 0x000fe200078e022c */
[----:B------:R-:W-:Y:S04]  /*1ec0*/  BSSY.RECONVERGENT B0, `(.L_x_20) ;  /* 0x000003a000007945 */ /* 0x000fe80003800200 */
[----:B------:R-:W-:Y:S02]  /*1ed0*/  LOP3.LUT R42, R44, 0xf, RZ, 0xc0, !PT ;  /* 0x0000000f2c2a7812 */ /* 0x000fe400078ec0ff */
[----:B------:R-:W-:Y:S02]  /*1ee0*/  SHF.R.U32.HI R27, RZ, 0x4, R44 ;  /* 0x00000004ff1b7819 */ /* 0x000fe4000001162c */
[----:B------:R-:W-:Y:S02]  /*1ef0*/  IADD3 R22, PT, PT, R42, R9, RZ ;  /* 0x000000092a167210 */ /* 0x000fe40007ffe0ff */
[----:B------:R-:W-:Y:S01]  /*1f00*/  IADD3 R46, PT, PT, R44, R37, RZ ;  /* 0x000000252c2e7210 */ /* 0x000fe20007ffe0ff */
[----:B0-----:R-:W-:Y:S01]  /*1f10*/  IMAD R43, R39, 0x10, R27 ;  /* 0x00000010272b7824 */ /* 0x001fe200078e021b */
[----:B------:R-:W-:-:S04]  /*1f20*/  ISETP.GE.AND P0, PT, R22, R24, PT ;  /* 0x000000181600720c */ /* 0x000fc80003f06270 */
[----:B------:R-:W-:-:S13]  /*1f30*/  ISETP.LT.AND P0, PT, R43, R25, !P0 ;  /* 0x000000192b00720c */ /* 0x000fda0004701270 */
[----:B--2---:R-:W-:-:S04]  /*1f40*/  @!P0 IMAD R21, R27, 0x20, R26 ;  /* 0x000000201b158824 */ /* 0x004fc800078e021a */
[----:B------:R-:W-:-:S05]  /*1f50*/  @!P0 IMAD R21, R42, 0x2, R21 ;  /* 0x000000022a158824 */ /* 0x000fca00078e0215 */
[----:B------:R0:W-:Y:S01]  /*1f60*/  @!P0 STS.U16 [R21], RZ ;  /* 0x000000ff15008388 */ /* 0x0001e20000000400 */
[----:B------:R-:W-:Y:S05]  /*1f70*/  @!P0 BRA `(.L_x_21) ;  /* 0x0000000000b88947 */ /* 0x000fea0003800000 */
[----:B------:R-:W4:Y:S01]  /*1f80*/  LDC R45, c[0x0][0x3b4] ;  /* 0x0000ed00ff2d7b82 */ /* 0x000f220000000800 */
[----:B------:R-:W-:Y:S02]  /*1f90*/  IABS R48, R22 ;  /* 0x0000001600307213 */ /* 0x000fe40000000000 */
[----:B----4-:R-:W-:-:S04]  /*1fa0*/  IABS R23, R45 ;  /* 0x0000002d00177213 */ /* 0x010fc80000000000 */
[----:B------:R-:W2:Y:S08]  /*1fb0*/  I2F.RP R49, R23 ;  /* 0x0000001700317306 */ /* 0x000eb00000209400 */
[----:B--2---:R-:W0:Y:S02]  /*1fc0*/  MUFU.RCP R49, R49 ;  /* 0x0000003100317308 */ /* 0x004e240000001000 */
[----:B0-----:R-:W-:-:S06]  /*1fd0*/  VIADD R21, R49, 0xffffffe ;  /* 0x0ffffffe31157836 */ /* 0x001fcc0000000000 */
[----:B------:R-:W0:Y:S02]  /*1fe0*/  F2I.FTZ.U32.TRUNC.NTZ R21, R21 ;  /* 0x0000001500157305 */ /* 0x000e24000021f000 */
[----:B0-----:R-:W-:-:S04]  /*1ff0*/  IMAD.MOV R20, RZ, RZ, -R21 ;  /* 0x000000ffff147224 */ /* 0x001fc800078e0a15 */
[----:B------:R-:W-:Y:S02]  /*2000*/  IMAD R47, R20, R23, RZ ;  /* 0x00000017142f7224 */ /* 0x000fe400078e02ff */
[----:B------:R-:W-:-:S04]  /*2010*/  IMAD.MOV.U32 R20, RZ, RZ, RZ ;  /* 0x000000ffff147224 */ /* 0x000fc800078e00ff */
[----:B------:R-:W-:-:S06]  /*2020*/  IMAD.HI.U32 R47, R21, R47, R20 ;  /* 0x0000002f152f7227 */ /* 0x000fcc00078e0014 */
[----:B------:R-:W-:-:S05]  /*2030*/  IMAD.HI.U32 R47, R47, R48, RZ ;  /* 0x000000302f2f7227 */ /* 0x000fca00078e00ff */
[----:B------:R-:W-:-:S05]  /*2040*/  IADD3 R20, PT, PT, -R47, RZ, RZ ;  /* 0x000000ff2f147210 */ /* 0x000fca0007ffe1ff */
[C---:B------:R-:W-:Y:S02]  /*2050*/  IMAD R48, R23.reuse, R20, R48 ;  /* 0x0000001417307224 */ /* 0x040fe400078e0230 */
[----:B------:R-:W0:Y:S03]  /*2060*/  LDC.64 R20, c[0x0][0x388] ;  /* 0x0000e200ff147b82 */ /* 0x000e260000000a00 */
[----:B------:R-:W-:-:S13]  /*2070*/  ISETP.GT.U32.AND P1, PT, R23, R48, PT ;  /* 0x000000301700720c */ /* 0x000fda0003f24070 */
[----:B------:R-:W-:-:S05]  /*2080*/  @!P1 IMAD.IADD R48, R48, 0x1, -R23 ;  /* 0x0000000130309824 */ /* 0x000fca00078e0a17 */
[----:B------:R-:W-:Y:S02]  /*2090*/  ISETP.GE.U32.AND P0, PT, R48, R23, PT ;  /* 0x000000173000720c */ /* 0x000fe40003f06070 */
[----:B------:R-:W-:Y:S02]  /*20a0*/  SHF.R.U32.HI R23, RZ, 0x2, R22 ;  /* 0x00000002ff177819 */ /* 0x000fe40000011616 */
[----:B------:R-:W-:-:S03]  /*20b0*/  LOP3.LUT R22, R22, R45, RZ, 0x3c, !PT ;  /* 0x0000002d16167212 */ /* 0x000fc600078e3cff */
[----:B------:R-:W-:Y:S01]  /*20c0*/  IMAD R23, R43, R10, R23 ;  /* 0x0000000a2b177224 */ /* 0x000fe200078e0217 */
[----:B------:R-:W-:Y:S01]  /*20d0*/  ISETP.GE.AND P2, PT, R22, RZ, PT ;  /* 0x000000ff1600720c */ /* 0x000fe20003f46270 */
[----:B------:R-:W-:Y:S02]  /*20e0*/  @!P1 VIADD R47, R47, 0x1 ;  /* 0x000000012f2f9836 */ /* 0x000fe40000000000 */
[----:B0-----:R-:W-:Y:S02]  /*20f0*/  IMAD.WIDE.U32 R48, R23, 0x4, R20 ;  /* 0x0000000417307825 */ /* 0x001fe400078e0014 */
[----:B------:R-:W0:Y:S01]  /*2100*/  LDC.64 R20, c[0x0][0x398] ;  /* 0x0000e600ff147b82 */ /* 0x000e220000000a00 */
[----:B------:R-:W-:Y:S01]  /*2110*/  ISETP.NE.AND P1, PT, R45, RZ, PT ;  /* 0x000000ff2d00720c */ /* 0x000fe20003f25270 */
[----:B------:R-:W-:Y:S02]  /*2120*/  @P0 VIADD R47, R47, 0x1 ;  /* 0x000000012f2f0836 */ /* 0x000fe40000000000 */
[----:B------:R-:W2:Y:S04]  /*2130*/  LDG.E.CONSTANT R48, desc[UR8][R48.64] ;  /* 0x0000000830307981 */ /* 0x000ea8000c1e9900 */
[----:B------:R-:W4:Y:S01]  /*2140*/  LDC.64 R22, c[0x0][0x390] ;  /* 0x0000e400ff167b82 */ /* 0x000f220000000a00 */
[----:B------:R-:W-:-:S05]  /*2150*/  @!P2 IADD3 R47, PT, PT, -R47, RZ, RZ ;  /* 0x000000ff2f2fa210 */ /* 0x000fca0007ffe1ff */
[----:B------:R-:W-:-:S05]  /*2160*/  @!P1 LOP3.LUT R47, RZ, R45, RZ, 0x33, !PT ;  /* 0x0000002dff2f9212 */ /* 0x000fca00078e33ff */
[----:B------:R-:W-:-:S04]  /*2170*/  IMAD R43, R38, R43, R47 ;  /* 0x0000002b262b7224 */ /* 0x000fc800078e022f */
[----:B0-----:R-:W-:-:S06]  /*2180*/  IMAD.WIDE R20, R43, 0x2, R20 ;  /* 0x000000022b147825 */ /* 0x001fcc00078e0214 */
[----:B------:R-:W5:Y:S01]  /*2190*/  LDG.E.U16.CONSTANT R20, desc[UR8][R20.64] ;  /* 0x0000000814147981 */ /* 0x000f62000c1e9500 */
[----:B----4-:R-:W-:-:S06]  /*21a0*/  IMAD.WIDE R22, R43, 0x2, R22 ;  /* 0x000000022b167825 */ /* 0x010fcc00078e0216 */
[----:B------:R-:W4:Y:S01]  /*21b0*/  LDG.E.U16.CONSTANT R23, desc[UR8][R22.64] ;  /* 0x0000000816177981 */ /* 0x000f22000c1e9500 */
[----:B------:R-:W-:-:S05]  /*21c0*/  IMAD.SHL.U32 R44, R44, 0x8, RZ ;  /* 0x000000082c2c7824 */ /* 0x000fca00078e00ff */
[----:B------:R-:W-:Y:S01]  /*21d0*/  LOP3.LUT R43, R44, 0x18, RZ, 0xc0, !PT ;  /* 0x000000182c2b7812 */ /* 0x000fe200078ec0ff */
[----:B------:R-:W-:-:S04]  /*21e0*/  IMAD R27, R27, 0x20, R26 ;  /* 0x000000201b1b7824 */ /* 0x000fc800078e021a */
[----:B------:R-:W-:Y:S01]  /*21f0*/  IMAD R27, R42, 0x2, R27 ;  /* 0x000000022a1b7824 */ /* 0x000fe200078e021b */
[----:B--2---:R-:W-:-:S04]  /*2200*/  SHF.R.S32.HI R43, RZ, R43, R48 ;  /* 0x0000002bff2b7219 */ /* 0x004fc80000011430 */
[----:B------:R-:W-:-:S04]  /*2210*/  LOP3.LUT R44, R43, 0xff, RZ, 0xc0, !PT ;  /* 0x000000ff2b2c7812 */ /* 0x000fc800078ec0ff */
[----:B------:R-:W5:Y:S02]  /*2220*/  I2F.F16 R43, R44 ;  /* 0x0000002c002b7306 */ /* 0x000f640000200c00 */
[----:B-----5:R-:W-:-:S04]  /*2230*/  HADD2 R43, R43.H0_H0, -R20.H0_H0 ;  /* 0xa00000142b2b7230 */ /* 0x020fc80000000800 */
[----:B----4-:R-:W-:-:S05]  /*2240*/  HMUL2 R23, R23.H0_H0, R43.H0_H0 ;  /* 0x2000002b17177232 */ /* 0x010fca0000000800 */
[----:B------:R2:W-:Y:S02]  /*2250*/  STS.U16 [R27], R23 ;  /* 0x000000171b007388 */ /* 0x0005e40000000400 */
.L_x_21:
[----:B------:R-:W-:Y:S05]  /*2260*/  BSYNC.RECONVERGENT B0 ;  /* 0x0000000000007941 */ /* 0x000fea0003800200 */
.L_x_20:
[----:B------:R-:W-:Y:S01]  /*2270*/  LOP3.LUT R44, R46, 0xf, RZ, 0xc0, !PT ;  /* 0x0000000f2e2c7812 */ /* 0x000fe200078ec0ff */
[----:B------:R-:W-:Y:S01]  /*2280*/  BSSY.RECONVERGENT B0, `(.L_x_22) ;  /* 0x0000039000007945 */ /* 0x000fe20003800200 */
[----:B--2---:R-:W-:Y:S02]  /*2290*/  SHF.R.U32.HI R27, RZ, 0x4, R46 ;  /* 0x00000004ff1b7819 */ /* 0x004fe4000001162e */
[----:B------:R-:W-:Y:S02]  /*22a0*/  IADD3 R22, PT, PT, R44, R9, RZ ;  /* 0x000000092c167210 */ /* 0x000fe40007ffe0ff */
[----:B------:R-:W-:Y:S01]  /*22b0*/  IADD3 R42, PT, PT, R46, R37, RZ ;  /* 0x000000252e2a7210 */ /* 0x000fe20007ffe0ff */
[----:B------:R-:W-:Y:S01]  /*22c0*/  IMAD R43, R39, 0x10, R27 ;  /* 0x00000010272b7824 */ /* 0x000fe200078e021b */
[----:B------:R-:W-:-:S04]  /*22d0*/  ISETP.GE.AND P0, PT, R22, R24, PT ;  /* 0x000000181600720c */ /* 0x000fc80003f06270 */
[----:B------:R-:W-:-:S13]  /*22e0*/  ISETP.LT.AND P0, PT, R43, R25, !P0 ;  /* 0x000000192b00720c */ /* 0x000fda0004701270 */
[----:B0-----:R-:W-:-:S04]  /*22f0*/  @!P0 IMAD R21, R27, 0x20, R26 ;  /* 0x000000201b158824 */ /* 0x001fc800078e021a */
        /* <DEDUP_REMOVED lines=49> */
.L_x_23:
[----:B------:R-:W-:Y:S05]  /*2610*/  BSYNC.RECONVERGENT B0 ;  /* 0x0000000000007941 */ /* 0x000fea0003800200 */
.L_x_22:
[----:B------:R-:W-:Y:S01]  /*2620*/  LOP3.LUT R44, R42, 0xf, RZ, 0xc0, !PT ;  /* 0x0000000f2a2c7812 */ /* 0x000fe200078ec0ff */
[----:B------:R-:W-:Y:S01]  /*2630*/  BSSY.RECONVERGENT B0, `(.L_x_24) ;  /* 0x0000039000007945 */ /* 0x000fe20003800200 */
[----:B--2---:R-:W-:Y:S02]  /*2640*/  SHF.R.U32.HI R27, RZ, 0x4, R42 ;  /* 0x00000004ff1b7819 */ /* 0x004fe4000001162a */
[----:B------:R-:W-:-:S03]  /*2650*/  IADD3 R22, PT, PT, R44, R9, RZ ;  /* 0x000000092c167210 */ /* 0x000fc60007ffe0ff */
        /* <DEDUP_REMOVED lines=11> */
[----:B--2---:R-:W2:Y:S02]  /*2710*/  MUFU.RCP R24, R24 ;  /* 0x0000001800187308 */ /* 0x004ea40000001000 */
[----:B--2---:R-:W-:-:S06]  /*2720*/  IADD3 R25, PT, PT, R24, 0xffffffe, RZ ;  /* 0x0ffffffe18197810 */ /* 0x004fcc0007ffe0ff */
[----:B0-----:R0:W2:Y:S02]  /*2730*/  F2I.FTZ.U32.TRUNC.NTZ R21, R25 ;  /* 0x0000001900157305 */ /* 0x0010a4000021f000 */
[----:B0-----:R-:W0:Y:S01]  /*2740*/  LDC.64 R24, c[0x0][0x388] ;  /* 0x0000e200ff187b82 */ /* 0x001e220000000a00 */
[----:B--2---:R-:W-:-:S04]  /*2750*/  IMAD.MOV R20, RZ, RZ, -R21 ;  /* 0x000000ffff147224 */ /* 0x004fc800078e0a15 */
[----:B------:R-:W-:Y:S02]  /*2760*/  IMAD R47, R20, R23, RZ ;  /* 0x00000017142f7224 */ /* 0x000fe400078e02ff */
[----:B------:R-:W-:-:S04]  /*2770*/  IMAD.MOV.U32 R20, RZ, RZ, RZ ;  /* 0x000000ffff147224 */ /* 0x000fc800078e00ff */
[----:B------:R-:W-:-:S04]  /*2780*/  IMAD.HI.U32 R47, R21, R47, R20 ;  /* 0x0000002f152f7227 */ /* 0x000fc800078e0014 */
[----:B------:R-:W-:-:S04]  /*2790*/  IMAD.MOV.U32 R20, RZ, RZ, R46 ;  /* 0x000000ffff147224 */ /* 0x000fc800078e002e */
[----:B------:R-:W-:-:S05]  /*27a0*/  IMAD.HI.U32 R46, R47, R20, RZ ;  /* 0x000000142f2e7227 */ /* 0x000fca00078e00ff */
[----:B------:R-:W-:-:S05]  /*27b0*/  IADD3 R21, PT, PT, -R46, RZ, RZ ;  /* 0x000000ff2e157210 */ /* 0x000fca0007ffe1ff */
[----:B------:R-:W-:-:S05]  /*27c0*/  IMAD R20, R23, R21, R20 ;  /* 0x0000001517147224 */ /* 0x000fca00078e0214 */
[----:B------:R-:W-:-:S13]  /*27d0*/  ISETP.GT.U32.AND P1, PT, R23, R20, PT ;  /* 0x000000141700720c */ /* 0x000fda0003f24070 */
[----:B------:R-:W-:Y:S02]  /*27e0*/  @!P1 IMAD.IADD R20, R20, 0x1, -R23 ;  /* 0x0000000114149824 */ /* 0x000fe400078e0a17 */
        /* <DEDUP_REMOVED lines=12> */
[----:B------:R-:W-:Y:S02]  /*28b0*/  @!P2 IADD3 R46, PT, PT, -R46, RZ, RZ ;  /* 0x000000ff2e2ea210 */ /* 0x000fe40007ffe1ff */
[----:B------:R-:W-:-:S05]  /*28c0*/  @!P1 LOP3.LUT R46, RZ, R45, RZ, 0x33, !PT ;  /* 0x0000002dff2e9212 */ /* 0x000fca00078e33ff */
[----:B------:R-:W-:-:S04]  /*28d0*/  IMAD R43, R38, R43, R46 ;  /* 0x0000002b262b7224 */ /* 0x000fc800078e022e */
[----:B--2---:R-:W-:-:S06]  /*28e0*/  IMAD.WIDE R20, R43, 0x2, R20 ;  /* 0x000000022b147825 */ /* 0x004fcc00078e0214 */
[----:B------:R-:W2:Y:S01]  /*28f0*/  LDG.E.U16.CONSTANT R20, desc[UR8][R20.64] ;  /* 0x0000000814147981 */ /* 0x000ea2000c1e9500 */
[----:B0-----:R-:W-:-:S06]  /*2900*/  IMAD.WIDE R22, R43, 0x2, R22 ;  /* 0x000000022b167825 */ /* 0x001fcc00078e0216 */
[----:B------:R-:W5:Y:S01]  /*2910*/  LDG.E.U16.CONSTANT R23, desc[UR8][R22.64] ;  /* 0x0000000816177981 */ /* 0x000f62000c1e9500 */
[----:B------:R-:W-:-:S05]  /*2920*/  IMAD.SHL.U32 R43, R42, 0x8, RZ ;  /* 0x000000082a2b7824 */ /* 0x000fca00078e00ff */
[----:B------:R-:W-:Y:S01]  /*2930*/  LOP3.LUT R43, R43, 0x18, RZ, 0xc0, !PT ;  /* 0x000000182b2b7812 */ /* 0x000fe200078ec0ff */
[----:B------:R-:W-:-:S04]  /*2940*/  IMAD R27, R27, 0x20, R26 ;  /* 0x000000201b1b7824 */ /* 0x000fc800078e021a */
[----:B------:R-:W-:Y:S01]  /*2950*/  IMAD R27, R44, 0x2, R27 ;  /* 0x000000022c1b7824 */ /* 0x000fe200078e021b */
[----:B----4-:R-:W-:-:S04]  /*2960*/  SHF.R.S32.HI R24, RZ, R43, R24 ;  /* 0x0000002bff187219 */ /* 0x010fc80000011418 */
[----:B------:R-:W-:-:S04]  /*2970*/  LOP3.LUT R24, R24, 0xff, RZ, 0xc0, !PT ;  /* 0x000000ff18187812 */ /* 0x000fc800078ec0ff */
[----:B------:R-:W2:Y:S02]  /*2980*/  I2F.F16 R25, R24 ;  /* 0x0000001800197306 */ /* 0x000ea40000200c00 */
[----:B--2---:R-:W-:-:S04]  /*2990*/  HADD2 R25, R25.H0_H0, -R20.H0_H0 ;  /* 0xa000001419197230 */ /* 0x004fc80000000800 */
[----:B-----5:R-:W-:-:S05]  /*29a0*/  HMUL2 R23, R23.H0_H0, R25.H0_H0 ;  /* 0x2000001917177232 */ /* 0x020fca0000000800 */
[----:B------:R2:W-:Y:S02]  /*29b0*/  STS.U16 [R27], R23 ;  /* 0x000000171b007388 */ /* 0x0005e40000000400 */
.L_x_25:
[----:B------:R-:W-:Y:S05]  /*29c0*/  BSYNC.RECONVERGENT B0 ;  /* 0x0000000000007941 */ /* 0x000fea0003800200 */
.L_x_24:
[----:B------:R-:W-:-:S04]  /*29d0*/  IADD3 R44, PT, PT, R42, R37, RZ ;  /* 0x000000252a2c7210 */ /* 0x000fc80007ffe0ff */
[----:B------:R-:W-:-:S13]  /*29e0*/  ISETP.GE.U32.AND P0, PT, R44, 0x100, PT ;  /* 0x000001002c00780c */ /* 0x000fda0003f06070 */
[----:B------:R-:W-:Y:S05]  /*29f0*/  @!P0 BRA `(.L_x_26) ;  /* 0xfffffff0000c8947 */ /* 0x000fea000383ffff */
.L_x_1:
[----:B------:R-:W-:Y:S01]  /*2a00*/  ISETP.GT.U32.AND P0, PT, R40, 0x1f, PT ;  /* 0x0000001f2800780c */ /* 0x000fe20003f04070 */
[----:B------:R-:W-:Y:S05]  /*2a10*/  WARPSYNC.ALL ;  /* 0x0000000000007948 */ /* 0x000fea0003800000 */
[----:B------:R-:W-:Y:S07]  /*2a20*/  BAR.SYNC.DEFER_BLOCKING 0x0 ;  /* 0x0000000000007b1d */ /* 0x000fee0000010000 */
[----:B------:R-:W-:Y:S05]  /*2a30*/  @P0 BRA `(.L_x_27) ;  /* 0x0000000000540947 */ /* 0x000fea0003800000 */
[----:B0-----:R-:W0:Y:S01]  /*2a40*/  S2R R22, SR_LANEID ;  /* 0x0000000000167919 */ /* 0x001e220000000000 */
[----:B------:R-:W-:Y:S05]  /*2a50*/  WARPSYNC.ALL ;  /* 0x0000000000007948 */ /* 0x000fea0003800000 */
[----:B--2-4-:R-:W2:Y:S01]  /*2a60*/  S2R R23, SR_CgaCtaId ;  /* 0x0000000000177919 */ /* 0x014ea20000008800 */
[----:B0-----:R-:W-:Y:S02]  /*2a70*/  SHF.R.U32.HI R20, RZ, 0x3, R22 ;  /* 0x00000003ff147819 */ /* 0x001fe40000011616 */
[----:B------:R-:W-:-:S03]  /*2a80*/  LOP3.LUT R21, R22, 0x7, RZ, 0xc0, !PT ;  /* 0x0000000716157812 */ /* 0x000fc600078ec0ff */
[----:B------:R-:W-:Y:S01]  /*2a90*/  IMAD.SHL.U32 R24, R20, 0x8, RZ ;  /* 0x0000000814187824 */ /* 0x000fe200078e00ff */
[----:B------:R-:W-:Y:S02]  /*2aa0*/  SHF.R.U32.HI R20, RZ, 0x4, R22 ;  /* 0x00000004ff147819 */ /* 0x000fe40000011616 */
[----:B------:R-:W-:Y:S02]  /*2ab0*/  MOV R22, 0x400 ;  /* 0x0000040000167802 */ /* 0x000fe40000000f00 */
[----:B------:R-:W-:Y:S01]  /*2ac0*/  LOP3.LUT R21, R24, 0x8, R21, 0xe2, !PT ;  /* 0x0000000818157812 */ /* 0x000fe200078ee215 */
[----:B------:R-:W-:Y:S01]  /*2ad0*/  IMAD.SHL.U32 R20, R20, 0x8, RZ ;  /* 0x0000000814147824 */ /* 0x000fe200078e00ff */
[----:B--2---:R-:W-:Y:S01]  /*2ae0*/  LEA R25, R23, R22, 0x18 ;  /* 0x0000001617197211 */ /* 0x004fe200078ec0ff */
[----:B------:R-:W-:-:S03]  /*2af0*/  VIADD R24, R22, 0x200 ;  /* 0x0000020016187836 */ /* 0x000fc60000000000 */
[----:B------:R-:W-:Y:S02]  /*2b00*/  LEA R20, R21, R20, 0x4 ;  /* 0x0000001415147211 */ /* 0x000fe400078e20ff */
[----:B------:R-:W-:-:S03]  /*2b10*/  LEA R23, R23, R24, 0x18 ;  /* 0x0000001817177211 */ /* 0x000fc600078ec0ff */
[C---:B------:R-:W-:Y:S02]  /*2b20*/  IMAD.U32 R21, R20.reuse, 0x2, R25 ;  /* 0x0000000214157824 */ /* 0x040fe400078e0019 */
[----:B------:R-:W-:-:S04]  /*2b30*/  IMAD.U32 R24, R20, 0x2, R23 ;  /* 0x0000000214187824 */ /* 0x000fc800078e0017 */
[----:B------:R-:W-:Y:S04]  /*2b40*/  LDSM.16.M88.4 R20, [R21] ;  /* 0x000000001514783b */ /* 0x000fe80000000200 */
[----:B------:R-:W0:Y:S02]  /*2b50*/  LDSM.16.MT88.4 R24, [R24] ;  /* 0x000000001818783b */ /* 0x000e240000004200 */
[C---:B0-----:R-:W-:Y:S08]  /*2b60*/  HMMA.16816.F32 R12, R20.reuse, R24, R12 ;  /* 0x00000018140c723c */ /* 0x041ff0000000180c */
[----:B------:R-:W-:-:S15]  /*2b70*/  HMMA.16816.F32 R16, R20, R26, R16 ;  /* 0x0000001a1410723c */ /* 0x000fde0000001810 */
[----:B------:R-:W-:-:S05]  /*2b80*/  NOP ;  /* 0x0000000000007918 */ /* 0x000fca0000000000 */
.L_x_27:
[----:B------:R-:W5:Y:S01]  /*2b90*/  LDCU UR4, c[0x0][0x3b0] ;  /* 0x00007600ff0477ac */ /* 0x000f620008000800 */
[----:B------:R-:W-:-:S05]  /*2ba0*/  VIADD R9, R9, 0x10 ;  /* 0x0000001009097836 */ /* 0x000fca0000000000 */
[----:B-----5:R-:W-:-:S13]  /*2bb0*/  ISETP.GE.AND P0, PT, R9, UR4, PT ;  /* 0x0000000409007c0c */ /* 0x020fda000bf06270 */
[----:B------:R-:W-:Y:S05]  /*2bc0*/  @!P0 BRA `(.L_x_28) ;  /* 0xffffffd800b08947 */ /* 0x000fea000383ffff */
.L_x_0:
[----:B------:R-:W-:-:S13]  /*2bd0*/  ISETP.GT.U32.AND P0, PT, R40, 0x1f, PT ;  /* 0x0000001f2800780c */ /* 0x000fda0003f04070 */
[----:B------:R-:W-:Y:S05]  /*2be0*/  @P0 EXIT ;  /* 0x000000000000094d */ /* 0x000fea0003800000 */
[----:B------:R-:W5:Y:S01]  /*2bf0*/  LDC.64 R8, c[0x0][0x3a8] ;  /* 0x0000ea00ff087b82 */ /* 0x000f620000000a00 */
[----:B------:R-:W-:Y:S01]  /*2c00*/  SHF.L.U32 R0, R39, 0x4, RZ ;  /* 0x0000000427007819 */ /* 0x000fe200000006ff */
[----:B------:R-:W-:-:S03]  /*2c10*/  IMAD.SHL.U32 R41, R41, 0x10, RZ ;  /* 0x0000001029297824 */ /* 0x000fc600078e00ff */
[----:B-----5:R-:W-:-:S04]  /*2c20*/  ISETP.GE.AND P0, PT, R0, R9, PT ;  /* 0x000000090000720c */ /* 0x020fc80003f06270 */
[----:B------:R-:W-:-:S13]  /*2c30*/  ISETP.GE.OR P0, PT, R41, R8, P0 ;  /* 0x000000082900720c */ /* 0x000fda0000706670 */
[----:B------:R-:W-:Y:S05]  /*2c40*/  @P0 EXIT ;  /* 0x000000000000094d */ /* 0x000fea0003800000 */
[----:B------:R-:W5:Y:S01]  /*2c50*/  S2R R7, SR_LANEID ;  /* 0x0000000000077919 */ /* 0x000f620000000000 */
[----:B------:R-:W0:Y:S01]  /*2c60*/  LDC.64 R2, c[0x0][0x3a0] ;  /* 0x0000e800ff027b82 */ /* 0x000e220000000a00 */
[----:B------:R-:W-:Y:S01]  /*2c70*/  IMAD R41, R41, R9, R0 ;  /* 0x0000000929297224 */ /* 0x000fe200078e0200 */
[----:B------:R-:W-:Y:S01]  /*2c80*/  SHF.R.U32.HI R9, RZ, 0x1, R9 ;  /* 0x00000001ff097819 */ /* 0x000fe20000011609 */
[----:B------:R-:W-:Y:S01]  /*2c90*/  IMAD.MOV.U32 R5, RZ, RZ, RZ ;  /* 0x000000ffff057224 */ /* 0x000fe200078e00ff */
[----:B------:R-:W-:Y:S01]  /*2ca0*/  F2FP.F16.F32.PACK_AB R13, R13, R12 ;  /* 0x0000000c0d0d723e */ /* 0x000fe200000000ff */
[----:B------:R-:W-:Y:S05]  /*2cb0*/  WARPSYNC.ALL ;  /* 0x0000000000007948 */ /* 0x000fea0003800000 */
[----:B------:R-:W-:-:S02]  /*2cc0*/  F2FP.F16.F32.PACK_AB R15, R15, R14 ;  /* 0x0000000e0f0f723e */ /* 0x000fc400000000ff */
[----:B------:R-:W-:Y:S02]  /*2cd0*/  F2FP.F16.F32.PACK_AB R17, R17, R16 ;  /* 0x000000101111723e */ /* 0x000fe400000000ff */
[----:B------:R-:W-:Y:S01]  /*2ce0*/  F2FP.F16.F32.PACK_AB R19, R19, R18 ;  /* 0x000000121313723e */ /* 0x000fe200000000ff */
[----:B0-----:R-:W-:Y:S01]  /*2cf0*/  IMAD.WIDE.U32 R2, R41, 0x2, R2 ;  /* 0x0000000229027825 */ /* 0x001fe200078e0002 */
[----:B-----5:R-:W-:Y:S02]  /*2d00*/  LOP3.LUT R4, R7, 0x3, RZ, 0xc0, !PT ;  /* 0x0000000307047812 */ /* 0x020fe400078ec0ff */
[----:B------:R-:W-:-:S05]  /*2d10*/  SHF.R.U32.HI R7, RZ, 0x2, R7 ;  /* 0x00000002ff077819 */ /* 0x000fca0000011607 */
[----:B------:R-:W-:-:S03]  /*2d20*/  IMAD.WIDE.U32 R4, R7, R9, R4 ;  /* 0x0000000907047225 */ /* 0x000fc600078e0004 */
[----:B------:R-:W-:-:S04]  /*2d30*/  LEA R2, P0, R4, R2, 0x2 ;  /* 0x0000000204027211 */ /* 0x000fc800078010ff */
[----:B------:R-:W-:-:S03]  /*2d40*/  LEA.HI.X R3, R4, R3, R5, 0x2, P0 ;  /* 0x0000000304037211 */ /* 0x000fc600000f1405 */
[----:B------:R-:W-:Y:S02]  /*2d50*/  IMAD.WIDE.U32 R4, R9, 0x20, R2 ;  /* 0x0000002009047825 */ /* 0x000fe400078e0002 */
[----:B------:R-:W-:Y:S04]  /*2d60*/  STG.E desc[UR8][R2.64], R13 ;  /* 0x0000000d02007986 */ /* 0x000fe8000c101908 */
[----:B------:R-:W-:Y:S04]  /*2d70*/  STG.E desc[UR8][R4.64], R15 ;  /* 0x0000000f04007986 */ /* 0x000fe8000c101908 */
[----:B------:R-:W-:Y:S04]  /*2d80*/  STG.E desc[UR8][R2.64+0x10], R17 ;  /* 0x0000101102007986 */ /* 0x000fe8000c101908 */
[----:B------:R-:W-:Y:S01]  /*2d90*/  STG.E desc[UR8][R4.64+0x10], R19 ;  /* 0x0000101304007986 */ /* 0x000fe2000c101908 */
[----:B------:R-:W-:Y:S05]  /*2da0*/  EXIT ;  /* 0x000000000000794d */ /* 0x000fea0003800000 */
.L_x_29:
[----:B------:R-:W-:-:S00]  /*2db0*/  BRA `(.L_x_29) ;  /* 0xfffffffc00fc7947 */ /* 0x000fc0000383ffff */
[----:B------:R-:W-:-:S00]  /*2dc0*/  NOP ;  /* 0x0000000000007918 */ /* 0x000fc00000000000 */
        /* <DEDUP_REMOVED lines=11> */
.L_x_107:


//--------------------- .text._Z20profile_dequant_onlyILi16ELi16ELi16ELi8EEvPKiPK6__halfS4_PS2_iiii --------------------------
	.section	.text._Z20profile_dequant_onlyILi16ELi16ELi16ELi8EEvPKiPK6__halfS4_PS2_iiii,"ax",@progbits
	.align	128
        .global         _Z20profile_dequant_onlyILi16ELi16ELi16ELi8EEvPKiPK6__halfS4_PS2_iiii
        .type           _Z20profile_dequant_onlyILi16ELi16ELi16ELi8EEvPKiPK6__halfS4_PS2_iiii,@function
        .size           _Z20profile_dequant_onlyILi16ELi16ELi16ELi8EEvPKiPK6__halfS4_PS2_iiii,(.L_x_108 - _Z20profile_dequant_onlyILi16ELi16ELi16ELi8EEvPKiPK6__halfS4_PS2_iiii)
        .other          _Z20profile_dequant_onlyILi16ELi16ELi16ELi8EEvPKiPK6__halfS4_PS2_iiii,@"STO_CUDA_ENTRY STV_DEFAULT"
_Z20profile_dequant_onlyILi16ELi16ELi16ELi8EEvPKiPK6__halfS4_PS2_iiii:
.text._Z20profile_dequant_onlyILi16ELi16ELi16ELi8EEvPKiPK6__halfS4_PS2_iiii:
[----:B------:R-:W-:Y:S08]  /*0000*/  LDC R1, c[0x0][0x37c] ;  /* 0x0000df00ff017b82 */ /* 0x000ff00000000800 */
[----:B------:R-:W0:Y:S01]  /*0010*/  LDC.64 R6, c[0x0][0x3a8] ;  /* 0x0000ea00ff067b82 */ /* 0x000e220000000a00 */
[----:B------:R-:W1:Y:S01]  /*0020*/  LDCU.64 UR8, c[0x0][0x358] ;  /* 0x00006b00ff0877ac */ /* 0x000e620008000a00 */
[----:B0-----:R-:W-:-:S02]  /*0030*/  IABS R5, R7 ;  /* 0x0000000700057213 */ /* 0x001fc40000000000 */
[----:B------:R-:W-:Y:S02]  /*0040*/  IADD3 R4, PT, PT, R6, -0x1, R7 ;  /* 0xffffffff06047810 */ /* 0x000fe40007ffe007 */
[----:B------:R-:W0:Y:S08]  /*0050*/  I2F.RP R0, R5 ;  /* 0x0000000500007306 */ /* 0x000e300000209400 */
[----:B0-----:R-:W0:Y:S02]  /*0060*/  MUFU.RCP R0, R0 ;  /* 0x0000000000007308 */ /* 0x001e240000001000 */
[----:B0-----:R-:W-:-:S06]  /*0070*/  VIADD R2, R0, 0xffffffe ;  /* 0x0ffffffe00027836 */ /* 0x001fcc0000000000 */
[----:B------:R0:W2:Y:S02]  /*0080*/  F2I.FTZ.U32.TRUNC.NTZ R3, R2 ;  /* 0x0000000200037305 */ /* 0x0000a4000021f000 */
[----:B0-----:R-:W-:Y:S02]  /*0090*/  IMAD.MOV.U32 R2, RZ, RZ, RZ ;  /* 0x000000ffff027224 */ /* 0x001fe400078e00ff */
[----:B--2---:R-:W-:-:S04]  /*00a0*/  IMAD.MOV R8, RZ, RZ, -R3 ;  /* 0x000000ffff087224 */ /* 0x004fc800078e0a03 */
[----:B------:R-:W-:Y:S01]  /*00b0*/  IMAD R9, R8, R5, RZ ;  /* 0x0000000508097224 */ /* 0x000fe200078e02ff */
[----:B------:R-:W-:Y:S02]  /*00c0*/  IABS R8, R4 ;  /* 0x0000000400087213 */ /* 0x000fe40000000000 */
[----:B------:R-:W-:Y:S01]  /*00d0*/  LOP3.LUT R4, R4, R7, RZ, 0x3c, !PT ;  /* 0x0000000704047212 */ /* 0x000fe200078e3cff */
[----:B------:R-:W-:-:S03]  /*00e0*/  IMAD.HI.U32 R3, R3, R9, R2 ;  /* 0x0000000903037227 */ /* 0x000fc600078e0002 */
[----:B------:R-:W-:-:S03]  /*00f0*/  ISETP.GE.AND P0, PT, R4, RZ, PT ;  /* 0x000000ff0400720c */ /* 0x000fc60003f06270 */
[----:B------:R-:W-:-:S05]  /*0100*/  IMAD.HI.U32 R2, R3, R8, RZ ;  /* 0x0000000803027227 */ /* 0x000fca00078e00ff */
[----:B------:R-:W-:-:S05]  /*0110*/  IADD3 R0, PT, PT, -R2, RZ, RZ ;  /* 0x000000ff02007210 */ /* 0x000fca0007ffe1ff */
[----:B------:R-:W-:Y:S02]  /*0120*/  IMAD R0, R5, R0, R8 ;  /* 0x0000000005007224 */ /* 0x000fe400078e0208 */
[----:B------:R-:W-:-:S03]  /*0130*/  IMAD.MOV.U32 R8, RZ, RZ, RZ ;  /* 0x000000ffff087224 */ /* 0x000fc600078e00ff */
[----:B------:R-:W-:-:S13]  /*0140*/  ISETP.GT.U32.AND P2, PT, R5, R0, PT ;  /* 0x000000000500720c */ /* 0x000fda0003f44070 */
[----:B------:R-:W-:Y:S02]  /*0150*/  @!P2 IMAD.IADD R0, R0, 0x1, -R5 ;  /* 0x000000010000a824 */ /* 0x000fe400078e0a05 */
[----:B------:R-:W-:Y:S01]  /*0160*/  @!P2 VIADD R2, R2, 0x1 ;  /* 0x000000010202a836 */ /* 0x000fe20000000000 */
[----:B------:R-:W-:Y:S02]  /*0170*/  ISETP.NE.AND P2, PT, R7, RZ, PT ;  /* 0x000000ff0700720c */ /* 0x000fe40003f45270 */
[----:B------:R-:W-:Y:S02]  /*0180*/  ISETP.GE.U32.AND P1, PT, R0, R5, PT ;  /* 0x000000050000720c */ /* 0x000fe40003f26070 */
[----:B------:R-:W0:Y:S11]  /*0190*/  S2R R0, SR_CTAID.X ;  /* 0x0000000000007919 */ /* 0x000e360000002500 */
[----:B------:R-:W-:Y:S01]  /*01a0*/  @P1 VIADD R2, R2, 0x1 ;  /* 0x0000000102021836 */ /* 0x000fe20000000000 */
[----:B------:R-:W-:-:S04]  /*01b0*/  ISETP.GE.AND P1, PT, R6, 0x1, PT ;  /* 0x000000010600780c */ /* 0x000fc80003f26270 */
[----:B------:R-:W-:Y:S02]  /*01c0*/  @!P0 IADD3 R2, PT, PT, -R2, RZ, RZ ;  /* 0x000000ff02028210 */ /* 0x000fe40007ffe1ff */
[----:B------:R-:W-:-:S07]  /*01d0*/  @!P2 LOP3.LUT R2, RZ, R7, RZ, 0x33, !PT ;  /* 0x00000007ff02a212 */ /* 0x000fce00078e33ff */
[----:B-1----:R-:W-:Y:S05]  /*01e0*/  @!P1 BRA `(.L_x_30) ;  /* 0x0000002000089947 */ /* 0x002fea0003800000 */
[----:B------:R-:W1:Y:S01]  /*01f0*/  LDC R4, c[0x0][0x360] ;  /* 0x0000d800ff047b82 */ /* 0x000e620000000800 */
[----:B------:R-:W2:Y:S01]  /*0200*/  S2R R5, SR_TID.X ;  /* 0x0000000000057919 */ /* 0x000ea20000002100 */
[----:B------:R-:W-:Y:S01]  /*0210*/  UMOV UR4, URZ ;  /* 0x000000ff00047c82 */ /* 0x000fe20008000000 */
[----:B-1----:R-:W1:Y:S01]  /*0220*/  I2F.U32.RP R11, R4 ;  /* 0x00000004000b7306 */ /* 0x002e620000209000 */
[----:B------:R-:W-:Y:S02]  /*0230*/  ISETP.NE.U32.AND P2, PT, R4, RZ, PT ;  /* 0x000000ff0400720c */ /* 0x000fe40003f45070 */
[----:B--2---:R-:W-:-:S04]  /*0240*/  IADD3 R3, PT, PT, R5, R4, RZ ;  /* 0x0000000405037210 */ /* 0x004fc80007ffe0ff */
[C---:B------:R-:W-:Y:S01]  /*0250*/  ISETP.GE.U32.AND P0, PT, R3.reuse, 0x100, PT ;  /* 0x000001000300780c */ /* 0x040fe20003f06070 */
[----:B-1----:R-:W1:Y:S01]  /*0260*/  MUFU.RCP R11, R11 ;  /* 0x0000000b000b7308 */ /* 0x002e620000001000 */
[----:B------:R-:W-:Y:S02]  /*0270*/  VIMNMX.U32 R10, PT, PT, R3, 0x100, !PT ;  /* 0x00000100030a7848 */ /* 0x000fe40007fe0000 */
[----:B------:R-:W-:-:S04]  /*0280*/  SEL R7, RZ, 0x1, P0 ;  /* 0x00000001ff077807 */ /* 0x000fc80000000000 */
[----:B------:R-:W-:Y:S01]  /*0290*/  IADD3 R3, PT, PT, R10, -R3, -R7 ;  /* 0x800000030a037210 */ /* 0x000fe20007ffe807 */
[----:B-1----:R-:W-:-:S04]  /*02a0*/  VIADD R8, R11, 0xffffffe ;  /* 0x0ffffffe0b087836 */ /* 0x002fc80000000000 */
[----:B------:R1:W2:Y:S02]  /*02b0*/  F2I.FTZ.U32.TRUNC.NTZ R9, R8 ;  /* 0x0000000800097305 */ /* 0x0002a4000021f000 */
[----:B-1----:R-:W-:Y:S02]  /*02c0*/  IMAD.MOV.U32 R8, RZ, RZ, RZ ;  /* 0x000000ffff087224 */ /* 0x002fe400078e00ff */
[----:B--2---:R-:W-:-:S04]  /*02d0*/  IMAD.MOV R13, RZ, RZ, -R9 ;  /* 0x000000ffff0d7224 */ /* 0x004fc800078e0a09 */
[----:B------:R-:W-:-:S04]  /*02e0*/  IMAD R13, R13, R4, RZ ;  /* 0x000000040d0d7224 */ /* 0x000fc800078e02ff */
[----:B------:R-:W-:-:S06]  /*02f0*/  IMAD.HI.U32 R12, R9, R13, R8 ;  /* 0x0000000d090c7227 */ /* 0x000fcc00078e0008 */
[----:B------:R-:W-:-:S04]  /*0300*/  IMAD.HI.U32 R12, R12, R3, RZ ;  /* 0x000000030c0c7227 */ /* 0x000fc800078e00ff */
[----:B------:R-:W-:-:S04]  /*0310*/  IMAD.MOV R8, RZ, RZ, -R12 ;  /* 0x000000ffff087224 */ /* 0x000fc800078e0a0c */
[----:B------:R-:W-:Y:S02]  /*0320*/  IMAD R3, R4, R8, R3 ;  /* 0x0000000804037224 */ /* 0x000fe400078e0203 */
[----:B------:R-:W-:-:S03]  /*0330*/  IMAD.MOV.U32 R8, RZ, RZ, RZ ;  /* 0x000000ffff087224 */ /* 0x000fc600078e00ff */
[----:B------:R-:W-:-:S13]  /*0340*/  ISETP.GE.U32.AND P0, PT, R3, R4, PT ;  /* 0x000000040300720c */ /* 0x000fda0003f06070 */
[----:B------:R-:W-:Y:S01]  /*0350*/  @P0 IMAD.IADD R3, R3, 0x1, -R4 ;  /* 0x0000000103030824 */ /* 0x000fe200078e0a04 */
[----:B------:R-:W-:-:S04]  /*0360*/  @P0 IADD3 R12, PT, PT, R12, 0x1, RZ ;  /* 0x000000010c0c0810 */ /* 0x000fc80007ffe0ff */
[----:B------:R-:W-:Y:S02]  /*0370*/  ISETP.GE.U32.AND P1, PT, R3, R4, PT ;  /* 0x000000040300720c */ /* 0x000fe40003f26070 */
[----:B------:R-:W-:-:S04]  /*0380*/  SHF.R.S32.HI R3, RZ, 0x1f, R6 ;  /* 0x0000001fff037819 */ /* 0x000fc80000011406 */
[----:B------:R-:W-:-:S04]  /*0390*/  LEA.HI R6, R3, R6, RZ, 0x2 ;  /* 0x0000000603067211 */ /* 0x000fc800078f10ff */
[----:B------:R-:W-:-:S03]  /*03a0*/  SHF.R.S32.HI R6, RZ, 0x2, R6 ;  /* 0x00000002ff067819 */ /* 0x000fc60000011406 */
[----:B------:R-:W-:Y:S01]  /*03b0*/  @P1 VIADD R12, R12, 0x1 ;  /* 0x000000010c0c1836 */ /* 0x000fe20000000000 */
[----:B------:R-:W-:-:S05]  /*03c0*/  @!P2 LOP3.LUT R12, RZ, R4, RZ, 0x33, !PT ;  /* 0x00000004ff0ca212 */ /* 0x000fca00078e33ff */
[----:B------:R-:W-:-:S07]  /*03d0*/  IMAD.IADD R7, R7, 0x1, R12 ;  /* 0x0000000107077824 */ /* 0x000fce00078e020c */
.L_x_49:
[----:B------:R-:W-:Y:S01]  /*03e0*/  ISETP.GT.U32.AND P0, PT, R5, 0xff, PT ;  /* 0x000000ff0500780c */ /* 0x000fe20003f04070 */
[----:B------:R-:W-:-:S12]  /*03f0*/  BSSY.RECONVERGENT B1, `(.L_x_31) ;  /* 0x00001dc000017945 */ /* 0x000fd80003800200 */
[----:B012---:R-:W-:Y:S05]  /*0400*/  @P0 BRA `(.L_x_32) ;  /* 0x0000001c00680947 */ /* 0x007fea0003800000 */
[----:B------:R-:W-:Y:S01]  /*0410*/  LOP3.LUT R18, R7, 0x3, RZ, 0xc0, !PT ;  /* 0x0000000307127812 */ /* 0x000fe200078ec0ff */
[----:B------:R-:W-:Y:S01]  /*0420*/  BSSY.RECONVERGENT B0, `(.L_x_33) ;  /* 0x00000c8000007945 */ /* 0x000fe20003800200 */
[----:B------:R-:W-:Y:S02]  /*0430*/  MOV R3, R5 ;  /* 0x0000000500037202 */ /* 0x000fe40000000f00 */
[----:B------:R-:W-:-:S13]  /*0440*/  ISETP.NE.AND P0, PT, R18, 0x3, PT ;  /* 0x000000031200780c */ /* 0x000fda0003f05270 */
[----:B------:R-:W-:Y:S05]  /*0450*/  @!P0 BRA `(.L_x_34) ;  /* 0x0000000c00108947 */ /* 0x000fea0003800000 */
[----:B------:R-:W1:Y:S01]  /*0460*/  S2R R10, SR_CgaCtaId ;  /* 0x00000000000a7919 */ /* 0x000e620000008800 */
[----:B------:R-:W2:Y:S01]  /*0470*/  LDC R14, c[0x0][0x3a8] ;  /* 0x0000ea00ff0e7b82 */ /* 0x000ea20000000800 */
[----:B------:R-:W-:Y:S01]  /*0480*/  LOP3.LUT R12, R5, 0xf, RZ, 0xc0, !PT ;  /* 0x0000000f050c7812 */ /* 0x000fe200078ec0ff */
[----:B------:R-:W-:Y:S01]  /*0490*/  BSSY.RECONVERGENT B2, `(.L_x_35) ;  /* 0x000003f000027945 */ /* 0x000fe20003800200 */
[----:B------:R-:W-:Y:S02]  /*04a0*/  SHF.R.U32.HI R3, RZ, 0x4, R5 ;  /* 0x00000004ff037819 */ /* 0x000fe40000011605 */
[----:B------:R-:W-:Y:S01]  /*04b0*/  MOV R9, 0x400 ;  /* 0x0000040000097802 */ /* 0x000fe20000000f00 */
[----:B------:R-:W-:Y:S01]  /*04c0*/  VIADD R12, R12, UR4 ;  /* 0x000000040c0c7c36 */ /* 0x000fe20008000000 */
[----:B------:R-:W-:Y:S01]  /*04d0*/  ISETP.NE.AND P1, PT, R18, RZ, PT ;  /* 0x000000ff1200720c */ /* 0x000fe20003f25270 */
[----:B------:R-:W3:Y:S01]  /*04e0*/  LDC R15, c[0x0][0x3a4] ;  /* 0x0000e900ff0f7b82 */ /* 0x000ee20000000800 */
[----:B0-----:R-:W-:-:S02]  /*04f0*/  IMAD R21, R0, 0x10, R3 ;  /* 0x0000001000157824 */ /* 0x001fc400078e0203 */
[----:B--2---:R-:W-:Y:S02]  /*0500*/  ISETP.GE.AND P0, PT, R12, R14, PT ;  /* 0x0000000e0c00720c */ /* 0x004fe40003f06270 */
[----:B-1----:R-:W-:Y:S02]  /*0510*/  LEA R9, R10, R9, 0x18 ;  /* 0x000000090a097211 */ /* 0x002fe400078ec0ff */
[----:B------:R-:W-:Y:S02]  /*0520*/  SHF.L.U32 R10, R5, 0x1, RZ ;  /* 0x00000001050a7819 */ /* 0x000fe400000006ff */
[----:B---3--:R-:W-:Y:S01]  /*0530*/  ISETP.LT.AND P0, PT, R21, R15, !P0 ;  /* 0x0000000f1500720c */ /* 0x008fe20004701270 */
[----:B------:R-:W-:Y:S01]  /*0540*/  IMAD R3, R3, 0x20, R9 ;  /* 0x0000002003037824 */ /* 0x000fe200078e0209 */
[----:B------:R-:W-:-:S05]  /*0550*/  LOP3.LUT R10, R10, 0x1e, RZ, 0xc0, !PT ;  /* 0x0000001e0a0a7812 */ /* 0x000fca00078ec0ff */
[----:B------:R-:W-:-:S06]  /*0560*/  IMAD.IADD R3, R3, 0x1, R10 ;  /* 0x0000000103037824 */ /* 0x000fcc00078e020a */
[----:B------:R0:W-:Y:S01]  /*0570*/  @!P0 STS.U16 [R3], RZ ;  /* 0x000000ff03008388 */ /* 0x0001e20000000400 */
[----:B------:R-:W-:Y:S05]  /*0580*/  @!P0 BRA `(.L_x_36) ;  /* 0x0000000000bc8947 */ /* 0x000fea0003800000 */
[----:B------:R-:W1:Y:S01]  /*0590*/  LDC R19, c[0x0][0x3ac] ;  /* 0x0000eb00ff137b82 */ /* 0x000e620000000800 */
[----:B------:R-:W-:Y:S02]  /*05a0*/  IABS R20, R12 ;  /* 0x0000000c00147213 */ /* 0x000fe40000000000 */
[----:B-1----:R-:W-:-:S04]  /*05b0*/  IABS R13, R19 ;  /* 0x00000013000d7213 */ /* 0x002fc80000000000 */
[----:B------:R-:W1:Y:S08]  /*05c0*/  I2F.RP R16, R13 ;  /* 0x0000000d00107306 */ /* 0x000e700000209400 */
[----:B-1----:R-:W1:Y:S02]  /*05d0*/  MUFU.RCP R16, R16 ;  /* 0x0000001000107308 */ /* 0x002e640000001000 */
[----:B-1----:R-:W-:-:S06]  /*05e0*/  IADD3 R17, PT, PT, R16, 0xffffffe, RZ ;  /* 0x0ffffffe10117810 */ /* 0x002fcc0007ffe0ff */
[----:B------:R1:W2:Y:S02]  /*05f0*/  F2I.FTZ.U32.TRUNC.NTZ R11, R17 ;  /* 0x00000011000b7305 */ /* 0x0002a4000021f000 */
[----:B-1----:R-:W1:Y:S01]  /*0600*/  LDC.64 R16, c[0x0][0x380] ;  /* 0x0000e000ff107b82 */ /* 0x002e620000000a00 */
[----:B--2---:R-:W-:-:S04]  /*0610*/  IMAD.MOV R10, RZ, RZ, -R11 ;  /* 0x000000ffff0a7224 */ /* 0x004fc800078e0a0b */
[----:B------:R-:W-:Y:S02]  /*0620*/  IMAD R23, R10, R13, RZ ;  /* 0x0000000d0a177224 */ /* 0x000fe400078e02ff */
[----:B------:R-:W-:-:S04]  /*0630*/  IMAD.MOV.U32 R10, RZ, RZ, RZ ;  /* 0x000000ffff0a7224 */ /* 0x000fc800078e00ff */
[----:B------:R-:W-:Y:S01]  /*0640*/  IMAD.HI.U32 R23, R11, R23, R10 ;  /* 0x000000170b177227 */ /* 0x000fe200078e000a */
[----:B------:R-:W-:-:S05]  /*0650*/  MOV R10, R20 ;  /* 0x00000014000a7202 */ /* 0x000fca0000000f00 */
[----:B------:R-:W-:-:S04]  /*0660*/  IMAD.HI.U32 R20, R23, R10, RZ ;  /* 0x0000000a17147227 */ /* 0x000fc800078e00ff */
[----:B------:R-:W-:-:S04]  /*0670*/  IMAD.MOV R11, RZ, RZ, -R20 ;  /* 0x000000ffff0b7224 */ /* 0x000fc800078e0a14 */
[----:B------:R-:W-:-:S05]  /*0680*/  IMAD R10, R13, R11, R10 ;  /* 0x0000000b0d0a7224 */ /* 0x000fca00078e020a */
[----:B------:R-:W-:-:S13]  /*0690*/  ISETP.GT.U32.AND P3, PT, R13, R10, PT ;  /* 0x0000000a0d00720c */ /* 0x000fda0003f64070 */
[----:B------:R-:W-:Y:S01]  /*06a0*/  @!P3 IMAD.IADD R10, R10, 0x1, -R13 ;  /* 0x000000010a0ab824 */ /* 0x000fe200078e0a0d */
[----:B------:R-:W-:Y:S02]  /*06b0*/  @!P3 IADD3 R20, PT, PT, R20, 0x1, RZ ;  /* 0x000000011414b810 */ /* 0x000fe40007ffe0ff */
[----:B------:R-:W-:Y:S02]  /*06c0*/  ISETP.NE.AND P3, PT, R19, RZ, PT ;  /* 0x000000ff1300720c */ /* 0x000fe40003f65270 */
[----:B------:R-:W-:Y:S02]  /*06d0*/  ISETP.GE.U32.AND P2, PT, R10, R13, PT ;  /* 0x0000000d0a00720c */ /* 0x000fe40003f46070 */
[----:B------:R-:W-:Y:S02]  /*06e0*/  SHF.R.U32.HI R10, RZ, 0x2, R12 ;  /* 0x00000002ff0a7819 */ /* 0x000fe4000001160c */
[----:B------:R-:W-:-:S03]  /*06f0*/  LOP3.LUT R12, R12, R19, RZ, 0x3c, !PT ;  /* 0x000000130c0c7212 */ /* 0x000fc600078e3cff */
[----:B------:R-:W-:Y:S01]  /*0700*/  IMAD R13, R21, R6, R10 ;  /* 0x00000006150d7224 */ /* 0x000fe200078e020a */
[----:B------:R-:W-:Y:S01]  /*0710*/  ISETP.GE.AND P0, PT, R12, RZ, PT ;  /* 0x000000ff0c00720c */ /* 0x000fe20003f06270 */
[----:B------:R-:W2:Y:S02]  /*0720*/  LDC.64 R10, c[0x0][0x390] ;  /* 0x0000e400ff0a7b82 */ /* 0x000ea40000000a00 */
[----:B-1----:R-:W-:-:S04]  /*0730*/  IMAD.WIDE.U32 R16, R13, 0x4, R16 ;  /* 0x000000040d107825 */ /* 0x002fc800078e0010 */
[----:B------:R-:W-:Y:S02]  /*0740*/  @P2 VIADD R20, R20, 0x1 ;  /* 0x0000000114142836 */ /* 0x000fe40000000000 */
[----:B------:R-:W1:Y:S01]  /*0750*/  LDC.64 R12, c[0x0][0x388] ;  /* 0x0000e200ff0c7b82 */ /* 0x000e620000000a00 */
[----:B------:R-:W3:Y:S03]  /*0760*/  LDG.E.CONSTANT R16, desc[UR8][R16.64] ;  /* 0x0000000810107981 */ /* 0x000ee6000c1e9900 */
[----:B------:R-:W-:Y:S01]  /*0770*/  @!P0 IMAD.MOV R20, RZ, RZ, -R20 ;  /* 0x000000ffff148224 */ /* 0x000fe200078e0a14 */
[----:B------:R-:W-:-:S05]  /*0780*/  @!P3 LOP3.LUT R20, RZ, R19, RZ, 0x33, !PT ;  /* 0x00000013ff14b212 */ /* 0x000fca00078e33ff */
[----:B------:R-:W-:-:S04]  /*0790*/  IMAD R21, R2, R21, R20 ;  /* 0x0000001502157224 */ /* 0x000fc800078e0214 */
[----:B--2---:R-:W-:-:S06]  /*07a0*/  IMAD.WIDE R10, R21, 0x2, R10 ;  /* 0x00000002150a7825 */ /* 0x004fcc00078e020a */
[----:B------:R-:W2:Y:S01]  /*07b0*/  LDG.E.U16.CONSTANT R10, desc[UR8][R10.64] ;  /* 0x000000080a0a7981 */ /* 0x000ea2000c1e9500 */
[----:B-1----:R-:W-:-:S06]  /*07c0*/  IMAD.WIDE R12, R21, 0x2, R12 ;  /* 0x00000002150c7825 */ /* 0x002fcc00078e020c */
[----:B------:R-:W4:Y:S01]  /*07d0*/  LDG.E.U16.CONSTANT R13, desc[UR8][R12.64] ;  /* 0x000000080c0d7981 */ /* 0x000f22000c1e9500 */
[----:B------:R-:W-:-:S04]  /*07e0*/  SHF.L.U32 R19, R5, 0x3, RZ ;  /* 0x0000000305137819 */ /* 0x000fc800000006ff */
[----:B------:R-:W-:-:S04]  /*07f0*/  LOP3.LUT R19, R19, 0x18, RZ, 0xc0, !PT ;  /* 0x0000001813137812 */ /* 0x000fc800078ec0ff */
[----:B---3--:R-:W-:-:S04]  /*0800*/  SHF.R.S32.HI R16, RZ, R19, R16 ;  /* 0x00000013ff107219 */ /* 0x008fc80000011410 */
[----:B------:R-:W-:-:S04]  /*0810*/  LOP3.LUT R16, R16, 0xff, RZ, 0xc0, !PT ;  /* 0x000000ff10107812 */ /* 0x000fc800078ec0ff */
[----:B------:R-:W2:Y:S02]  /*0820*/  I2F.F16 R17, R16 ;  /* 0x0000001000117306 */ /* 0x000ea40000200c00 */
[----:B--2---:R-:W-:-:S04]  /*0830*/  HADD2 R17, R17.H0_H0, -R10.H0_H0 ;  /* 0xa000000a11117230 */ /* 0x004fc80000000800 */
[----:B----4-:R-:W-:-:S05]  /*0840*/  HMUL2 R13, R13.H0_H0, R17.H0_H0 ;  /* 0x200000110d0d7232 */ /* 0x010fca0000000800 */
[----:B------:R1:W-:Y:S01]  /*0850*/  STS.U16 [R3], R13 ;  /* 0x0000000d03007388 */ /* 0x0003e20000000400 */
[----:B------:R-:W-:-:S05]  /*0860*/  HADD2.F32 R11, -RZ, R13.H0_H0 ;  /* 0x2000000dff0b7230 */ /* 0x000fca0000004100 */
[----:B------:R-:W-:-:S07]  /*0870*/  FADD R8, R8, R11 ;  /* 0x0000000b08087221 */ /* 0x000fce0000000000 */
.L_x_36:
[----:B------:R-:W-:Y:S05]  /*0880*/  BSYNC.RECONVERGENT B2 ;  /* 0x0000000000027941 */ /* 0x000fea0003800200 */
.L_x_35:
[----:B------:R-:W-:-:S04]  /*0890*/  IMAD.IADD R21, R5, 0x1, R4 ;  /* 0x0000000105157824 */ /* 0x000fc800078e0204 */
[----:B01----:R-:W-:Y:S01]  /*08a0*/  IMAD.MOV.U32 R3, RZ, RZ, R21 ;  /* 0x000000ffff037224 */ /* 0x003fe200078e0015 */
[----:B------:R-:W-:Y:S06]  /*08b0*/  @!P1 BRA `(.L_x_34) ;  /* 0x0000000400f89947 */ /* 0x000fec0003800000 */
[C---:B------:R-:W-:Y:S01]  /*08c0*/  LOP3.LUT R13, R21.reuse, 0xf, RZ, 0xc0, !PT ;  /* 0x0000000f150d7812 */ /* 0x040fe200078ec0ff */
[----:B------:R-:W-:Y:S01]  /*08d0*/  IMAD.SHL.U32 R10, R21, 0x2, RZ ;  /* 0x00000002150a7824 */ /* 0x000fe200078e00ff */
[----:B------:R-:W-:Y:S01]  /*08e0*/  SHF.R.U32.HI R3, RZ, 0x4, R21 ;  /* 0x00000004ff037819 */ /* 0x000fe20000011615 */
[----:B------:R-:W-:Y:S01]  /*08f0*/  BSSY.RECONVERGENT B2, `(.L_x_37) ;  /* 0x000003b000027945 */ /* 0x000fe20003800200 */
[----:B------:R-:W-:Y:S01]  /*0900*/  IADD3 R13, PT, PT, R13, UR4, RZ ;  /* 0x000000040d0d7c10 */ /* 0x000fe2000fffe0ff */
[----:B------:R-:W-:Y:S01]  /*0910*/  IMAD.IADD R19, R21, 0x1, R4 ;  /* 0x0000000115137824 */ /* 0x000fe200078e0204 */
[----:B------:R-:W-:Y:S01]  /*0920*/  LOP3.LUT R10, R10, 0x1e, RZ, 0xc0, !PT ;  /* 0x0000001e0a0a7812 */ /* 0x000fe200078ec0ff */
[----:B------:R-:W-:Y:S01]  /*0930*/  IMAD R23, R0, 0x10, R3 ;  /* 0x0000001000177824 */ /* 0x000fe200078e0203 */
[----:B------:R-:W-:Y:S02]  /*0940*/  ISETP.GE.AND P0, PT, R13, R14, PT ;  /* 0x0000000e0d00720c */ /* 0x000fe40003f06270 */
[----:B------:R-:W-:-:S02]  /*0950*/  LEA R3, R3, R9, 0x5 ;  /* 0x0000000903037211 */ /* 0x000fc400078e28ff */
[----:B------:R-:W-:Y:S02]  /*0960*/  ISETP.LT.AND P0, PT, R23, R15, !P0 ;  /* 0x0000000f1700720c */ /* 0x000fe40004701270 */
[----:B------:R-:W-:Y:S01]  /*0970*/  ISETP.NE.AND P1, PT, R18, 0x1, PT ;  /* 0x000000011200780c */ /* 0x000fe20003f25270 */
[----:B------:R-:W-:-:S10]  /*0980*/  IMAD.IADD R3, R3, 0x1, R10 ;  /* 0x0000000103037824 */ /* 0x000fd400078e020a */
[----:B------:R0:W-:Y:S01]  /*0990*/  @!P0 STS.U16 [R3], RZ ;  /* 0x000000ff03008388 */ /* 0x0001e20000000400 */
[----:B------:R-:W-:Y:S05]  /*09a0*/  @!P0 BRA `(.L_x_38) ;  /* 0x0000000000bc8947 */ /* 0x000fea0003800000 */
[----:B------:R-:W1:Y:S01]  /*09b0*/  LDC R18, c[0x0][0x3ac] ;  /* 0x0000eb00ff127b82 */ /* 0x000e620000000800 */
[----:B------:R-:W-:Y:S01]  /*09c0*/  IMAD.MOV.U32 R10, RZ, RZ, RZ ;  /* 0x000000ffff0a7224 */ /* 0x000fe200078e00ff */
        /* <DEDUP_REMOVED lines=8> */
[----:B------:R-:W-:-:S04]  /*0a50*/  IMAD R25, R25, R12, RZ ;  /* 0x0000000c19197224 */ /* 0x000fc800078e02ff */
[----:B------:R-:W-:Y:S01]  /*0a60*/  IMAD.HI.U32 R10, R11, R25, R10 ;  /* 0x000000190b0a7227 */ /* 0x000fe200078e000a */
[----:B------:R-:W-:-:S05]  /*0a70*/  MOV R11, R20 ;  /* 0x00000014000b7202 */ /* 0x000fca0000000f00 */
[----:B------:R-:W-:-:S04]  /*0a80*/  IMAD.HI.U32 R20, R10, R11, RZ ;  /* 0x0000000b0a147227 */ /* 0x000fc800078e00ff */
[----:B------:R-:W-:-:S04]  /*0a90*/  IMAD.MOV R10, RZ, RZ, -R20 ;  /* 0x000000ffff0a7224 */ /* 0x000fc800078e0a14 */
[----:B------:R-:W-:Y:S01]  /*0aa0*/  IMAD R11, R12, R10, R11 ;  /* 0x0000000a0c0b7224 */ /* 0x000fe200078e020b */
[----:B------:R-:W-:-:S04]  /*0ab0*/  SHF.R.U32.HI R10, RZ, 0x2, R13 ;  /* 0x00000002ff0a7819 */ /* 0x000fc8000001160d */
[----:B------:R-:W-:-:S13]  /*0ac0*/  ISETP.GT.U32.AND P3, PT, R12, R11, PT ;  /* 0x0000000b0c00720c */ /* 0x000fda0003f64070 */
[----:B------:R-:W-:Y:S01]  /*0ad0*/  @!P3 IMAD.IADD R11, R11, 0x1, -R12 ;  /* 0x000000010b0bb824 */ /* 0x000fe200078e0a0c */
[----:B------:R-:W-:Y:S02]  /*0ae0*/  @!P3 IADD3 R20, PT, PT, R20, 0x1, RZ ;  /* 0x000000011414b810 */ /* 0x000fe40007ffe0ff */
[----:B------:R-:W-:Y:S02]  /*0af0*/  ISETP.NE.AND P3, PT, R18, RZ, PT ;  /* 0x000000ff1200720c */ /* 0x000fe40003f65270 */
[----:B------:R-:W-:Y:S02]  /*0b00*/  ISETP.GE.U32.AND P2, PT, R11, R12, PT ;  /* 0x0000000c0b00720c */ /* 0x000fe40003f46070 */
[----:B------:R-:W-:Y:S01]  /*0b10*/  LOP3.LUT R11, R13, R18, RZ, 0x3c, !PT ;  /* 0x000000120d0b7212 */ /* 0x000fe200078e3cff */
[----:B------:R-:W-:-:S03]  /*0b20*/  IMAD R13, R23, R6, R10 ;  /* 0x00000006170d7224 */ /* 0x000fc600078e020a */
[----:B------:R-:W-:Y:S01]  /*0b30*/  ISETP.GE.AND P0, PT, R11, RZ, PT ;  /* 0x000000ff0b00720c */ /* 0x000fe20003f06270 */
[----:B-1----:R-:W-:Y:S01]  /*0b40*/  IMAD.WIDE.U32 R16, R13, 0x4, R16 ;  /* 0x000000040d107825 */ /* 0x002fe200078e0010 */
[----:B------:R-:W1:Y:S05]  /*0b50*/  LDC.64 R10, c[0x0][0x390] ;  /* 0x0000e400ff0a7b82 */ /* 0x000e6a0000000a00 */
[----:B------:R-:W2:Y:S01]  /*0b60*/  LDG.E.CONSTANT R16, desc[UR8][R16.64] ;  /* 0x0000000810107981 */ /* 0x000ea2000c1e9900 */
[----:B------:R-:W-:Y:S02]  /*0b70*/  @P2 VIADD R20, R20, 0x1 ;  /* 0x0000000114142836 */ /* 0x000fe40000000000 */
[----:B------:R-:W3:Y:S03]  /*0b80*/  LDC.64 R12, c[0x0][0x388] ;  /* 0x0000e200ff0c7b82 */ /* 0x000ee60000000a00 */
[----:B------:R-:W-:Y:S01]  /*0b90*/  @!P0 IMAD.MOV R20, RZ, RZ, -R20 ;  /* 0x000000ffff148224 */ /* 0x000fe200078e0a14 */
[----:B------:R-:W-:-:S05]  /*0ba0*/  @!P3 LOP3.LUT R20, RZ, R18, RZ, 0x33, !PT ;  /* 0x00000012ff14b212 */ /* 0x000fca00078e33ff */
[----:B------:R-:W-:-:S04]  /*0bb0*/  IMAD R23, R2, R23, R20 ;  /* 0x0000001702177224 */ /* 0x000fc800078e0214 */
[----:B-1----:R-:W-:-:S06]  /*0bc0*/  IMAD.WIDE R10, R23, 0x2, R10 ;  /* 0x00000002170a7825 */ /* 0x002fcc00078e020a */
        /* <DEDUP_REMOVED lines=9> */
[----:B---3--:R-:W-:-:S05]  /*0c60*/  HMUL2 R13, R13.H0_H0, R17.H0_H0 ;  /* 0x200000110d0d7232 */ /* 0x008fca0000000800 */
[----:B------:R1:W-:Y:S01]  /*0c70*/  STS.U16 [R3], R13 ;  /* 0x0000000d03007388 */ /* 0x0003e20000000400 */
[----:B------:R-:W-:-:S05]  /*0c80*/  HADD2.F32 R11, -RZ, R13.H0_H0 ;  /* 0x2000000dff0b7230 */ /* 0x000fca0000004100 */
[----:B------:R-:W-:-:S07]  /*0c90*/  FADD R8, R8, R11 ;  /* 0x0000000b08087221 */ /* 0x000fce0000000000 */
.L_x_38:
[----:B------:R-:W-:Y:S05]  /*0ca0*/  BSYNC.RECONVERGENT B2 ;  /* 0x0000000000027941 */ /* 0x000fea0003800200 */
.L_x_37:
[----:B01----:R-:W-:Y:S01]  /*0cb0*/  IMAD.MOV.U32 R3, RZ, RZ, R19 ;  /* 0x000000ffff037224 */ /* 0x003fe200078e0013 */
[----:B------:R-:W-:Y:S06]  /*0cc0*/  @!P1 BRA `(.L_x_34) ;  /* 0x0000000000f49947 */ /* 0x000fec0003800000 */
[C---:B------:R-:W-:Y:S01]  /*0cd0*/  LOP3.LUT R21, R19.reuse, 0xf, RZ, 0xc0, !PT ;  /* 0x0000000f13157812 */ /* 0x040fe200078ec0ff */
[----:B------:R-:W-:Y:S01]  /*0ce0*/  IMAD.SHL.U32 R10, R19, 0x2, RZ ;  /* 0x00000002130a7824 */ /* 0x000fe200078e00ff */
[----:B------:R-:W-:-:S03]  /*0cf0*/  SHF.R.U32.HI R3, RZ, 0x4, R19 ;  /* 0x00000004ff037819 */ /* 0x000fc60000011613 */
[----:B------:R-:W-:Y:S01]  /*0d00*/  VIADD R21, R21, UR4 ;  /* 0x0000000415157c36 */ /* 0x000fe20008000000 */
[----:B------:R-:W-:Y:S01]  /*0d10*/  LEA R17, R0, R3, 0x4 ;  /* 0x0000000300117211 */ /* 0x000fe200078e20ff */
[----:B------:R-:W-:Y:S01]  /*0d20*/  IMAD R9, R3, 0x20, R9 ;  /* 0x0000002003097824 */ /* 0x000fe200078e0209 */
[----:B------:R-:W-:Y:S01]  /*0d30*/  LOP3.LUT R10, R10, 0x1e, RZ, 0xc0, !PT ;  /* 0x0000001e0a0a7812 */ /* 0x000fe200078ec0ff */
[----:B------:R-:W-:Y:S01]  /*0d40*/  IMAD.IADD R3, R19, 0x1, R4 ;  /* 0x0000000113037824 */ /* 0x000fe200078e0204 */
[----:B------:R-:W-:Y:S02]  /*0d50*/  ISETP.GE.AND P0, PT, R21, R14, PT ;  /* 0x0000000e1500720c */ /* 0x000fe40003f06270 */
[----:B------:R-:W-:Y:S02]  /*0d60*/  IADD3 R9, PT, PT, R9, R10, RZ ;  /* 0x0000000a09097210 */ /* 0x000fe40007ffe0ff */
[----:B------:R-:W-:-:S13]  /*0d70*/  ISETP.LT.AND P0, PT, R17, R15, !P0 ;  /* 0x0000000f1100720c */ /* 0x000fda0004701270 */
[----:B------:R1:W-:Y:S01]  /*0d80*/  @!P0 STS.U16 [R9], RZ ;  /* 0x000000ff09008388 */ /* 0x0003e20000000400 */
[----:B------:R-:W-:Y:S05]  /*0d90*/  @!P0 BRA `(.L_x_34) ;  /* 0x0000000000c08947 */ /* 0x000fea0003800000 */
[----:B------:R-:W0:Y:S01]  /*0da0*/  LDC R16, c[0x0][0x3ac] ;  /* 0x0000eb00ff107b82 */ /* 0x000e220000000800 */
[----:B------:R-:W-:Y:S01]  /*0db0*/  IMAD.MOV.U32 R10, RZ, RZ, RZ ;  /* 0x000000ffff0a7224 */ /* 0x000fe200078e00ff */
[----:B------:R-:W-:Y:S02]  /*0dc0*/  IABS R18, R21 ;  /* 0x0000001500127213 */ /* 0x000fe40000000000 */
[----:B0-----:R-:W-:-:S04]  /*0dd0*/  IABS R14, R16 ;  /* 0x00000010000e7213 */ /* 0x001fc80000000000 */
[----:B------:R-:W0:Y:S08]  /*0de0*/  I2F.RP R12, R14 ;  /* 0x0000000e000c7306 */ /* 0x000e300000209400 */
[----:B0-----:R-:W0:Y:S02]  /*0df0*/  MUFU.RCP R12, R12 ;  /* 0x0000000c000c7308 */ /* 0x001e240000001000 */
[----:B0-----:R-:W-:-:S06]  /*0e00*/  VIADD R13, R12, 0xffffffe ;  /* 0x0ffffffe0c0d7836 */ /* 0x001fcc0000000000 */
[----:B------:R0:W2:Y:S02]  /*0e10*/  F2I.FTZ.U32.TRUNC.NTZ R11, R13 ;  /* 0x0000000d000b7305 */ /* 0x0000a4000021f000 */
[----:B0-----:R-:W0:Y:S01]  /*0e20*/  LDC.64 R12, c[0x0][0x380] ;  /* 0x0000e000ff0c7b82 */ /* 0x001e220000000a00 */
[----:B--2---:R-:W-:-:S05]  /*0e30*/  IADD3 R15, PT, PT, RZ, -R11, RZ ;  /* 0x8000000bff0f7210 */ /* 0x004fca0007ffe0ff */
[----:B------:R-:W-:-:S04]  /*0e40*/  IMAD R15, R15, R14, RZ ;  /* 0x0000000e0f0f7224 */ /* 0x000fc800078e02ff */
[----:B------:R-:W-:-:S04]  /*0e50*/  IMAD.HI.U32 R10, R11, R15, R10 ;  /* 0x0000000f0b0a7227 */ /* 0x000fc800078e000a */
[----:B------:R-:W-:-:S04]  /*0e60*/  IMAD.MOV.U32 R11, RZ, RZ, R18 ;  /* 0x000000ffff0b7224 */ /* 0x000fc800078e0012 */
[----:B------:R-:W-:-:S05]  /*0e70*/  IMAD.HI.U32 R18, R10, R11, RZ ;  /* 0x0000000b0a127227 */ /* 0x000fca00078e00ff */
[----:B------:R-:W-:-:S05]  /*0e80*/  IADD3 R10, PT, PT, -R18, RZ, RZ ;  /* 0x000000ff120a7210 */ /* 0x000fca0007ffe1ff */
[C---:B------:R-:W-:Y:S01]  /*0e90*/  IMAD R11, R14.reuse, R10, R11 ;  /* 0x0000000a0e0b7224 */ /* 0x040fe200078e020b */
[----:B------:R-:W-:Y:S02]  /*0ea0*/  SHF.R.U32.HI R10, RZ, 0x2, R21 ;  /* 0x00000002ff0a7819 */ /* 0x000fe40000011615 */
[----:B------:R-:W-:Y:S02]  /*0eb0*/  LOP3.LUT R21, R21, R16, RZ, 0x3c, !PT ;  /* 0x0000001015157212 */ /* 0x000fe400078e3cff */
[----:B------:R-:W-:Y:S01]  /*0ec0*/  ISETP.GT.U32.AND P1, PT, R14, R11, PT ;  /* 0x0000000b0e00720c */ /* 0x000fe20003f24070 */
[----:B------:R-:W-:Y:S01]  /*0ed0*/  IMAD R15, R17, R6, R10 ;  /* 0x00000006110f7224 */ /* 0x000fe200078e020a */
[----:B------:R-:W-:-:S03]  /*0ee0*/  ISETP.GE.AND P2, PT, R21, RZ, PT ;  /* 0x000000ff1500720c */ /* 0x000fc60003f46270 */
[----:B0-----:R-:W-:-:S06]  /*0ef0*/  IMAD.WIDE.U32 R12, R15, 0x4, R12 ;  /* 0x000000040f0c7825 */ /* 0x001fcc00078e000c */
[----:B------:R-:W2:Y:S02]  /*0f00*/  LDG.E.CONSTANT R12, desc[UR8][R12.64] ;  /* 0x000000080c0c7981 */ /* 0x000ea4000c1e9900 */
[----:B------:R-:W-:Y:S02]  /*0f10*/  @!P1 IMAD.IADD R11, R11, 0x1, -R14 ;  /* 0x000000010b0b9824 */ /* 0x000fe400078e0a0e */
[----:B------:R-:W-:Y:S01]  /*0f20*/  @!P1 VIADD R18, R18, 0x1 ;  /* 0x0000000112129836 */ /* 0x000fe20000000000 */
[----:B------:R-:W-:Y:S02]  /*0f30*/  ISETP.NE.AND P1, PT, R16, RZ, PT ;  /* 0x000000ff1000720c */ /* 0x000fe40003f25270 */
[----:B------:R-:W-:Y:S02]  /*0f40*/  ISETP.GE.U32.AND P0, PT, R11, R14, PT ;  /* 0x0000000e0b00720c */ /* 0x000fe40003f06070 */
[----:B------:R-:W0:Y:S08]  /*0f50*/  LDC.64 R10, c[0x0][0x390] ;  /* 0x0000e400ff0a7b82 */ /* 0x000e300000000a00 */
[----:B------:R-:W3:Y:S03]  /*0f60*/  LDC.64 R14, c[0x0][0x388] ;  /* 0x0000e200ff0e7b82 */ /* 0x000ee60000000a00 */
[----:B------:R-:W-:-:S05]  /*0f70*/  @P0 IADD3 R18, PT, PT, R18, 0x1, RZ ;  /* 0x0000000112120810 */ /* 0x000fca0007ffe0ff */
[----:B------:R-:W-:Y:S01]  /*0f80*/  @!P2 IMAD.MOV R18, RZ, RZ, -R18 ;  /* 0x000000ffff12a224 */ /* 0x000fe200078e0a12 */
[----:B------:R-:W-:-:S05]  /*0f90*/  @!P1 LOP3.LUT R18, RZ, R16, RZ, 0x33, !PT ;  /* 0x00000010ff129212 */ /* 0x000fca00078e33ff */
[----:B------:R-:W-:-:S04]  /*0fa0*/  IMAD R17, R2, R17, R18 ;  /* 0x0000001102117224 */ /* 0x000fc800078e0212 */
        /* <DEDUP_REMOVED lines=10> */
[----:B----4-:R-:W-:-:S05]  /*1050*/  HMUL2 R13, R15.H0_H0, R13.H0_H0 ;  /* 0x2000000d0f0d7232 */ /* 0x010fca0000000800 */
[----:B------:R-:W-:-:S05]  /*1060*/  PRMT R11, R13, 0x7610, R11 ;  /* 0x000076100d0b7816 */ /* 0x000fca000000000b */
[----:B------:R2:W-:Y:S01]  /*1070*/  STS.U16 [R9], R11 ;  /* 0x0000000b09007388 */ /* 0x0005e20000000400 */
[----:B------:R-:W-:-:S05]  /*1080*/  HADD2.F32 R13, -RZ, R13.H0_H0 ;  /* 0x2000000dff0d7230 */ /* 0x000fca0000004100 */
[----:B------:R-:W-:-:S07]  /*1090*/  FADD R8, R8, R13 ;  /* 0x0000000d08087221 */ /* 0x000fce0000000000 */
.L_x_34:
[----:B------:R-:W-:Y:S05]  /*10a0*/  BSYNC.RECONVERGENT B0 ;  /* 0x0000000000007941 */ /* 0x000fea0003800200 */
.L_x_33:
[----:B------:R-:W-:-:S13]  /*10b0*/  ISETP.GE.U32.AND P0, PT, R7, 0x3, PT ;  /* 0x000000030700780c */ /* 0x000fda0003f06070 */
[----:B------:R-:W-:Y:S05]  /*10c0*/  @!P0 BRA `(.L_x_32) ;  /* 0x0000001000388947 */ /* 0x000fea0003800000 */
[C---:B-12---:R-:W-:Y:S01]  /*10d0*/  SHF.L.U32 R9, R3.reuse, 0x3, RZ ;  /* 0x0000000303097819 */ /* 0x046fe200000006ff */
[----:B------:R-:W-:Y:S02]  /*10e0*/  IMAD.IADD R13, R3, 0x1, R4 ;  /* 0x00000001030d7824 */ /* 0x000fe400078e0204 */
[C-C-:B------:R-:W-:Y:S01]  /*10f0*/  IMAD R11, R4.reuse, 0x2, R3.reuse ;  /* 0x00000002040b7824 */ /* 0x140fe200078e0203 */
[C---:B------:R-:W-:Y:S01]  /*1100*/  LEA R17, R4.reuse, R9, 0x4 ;  /* 0x0000000904117211 */ /* 0x040fe200078e20ff */
[C---:B------:R-:W-:Y:S02]  /*1110*/  IMAD R15, R4.reuse, 0x3, R3 ;  /* 0x00000003040f7824 */ /* 0x040fe400078e0203 */
[----:B------:R-:W-:Y:S02]  /*1120*/  IMAD R23, R4, 0x18, R9 ;  /* 0x0000001804177824 */ /* 0x000fe400078e0209 */
[----:B------:R-:W-:-:S07]  /*1130*/  IMAD.SHL.U32 R25, R13, 0x8, RZ ;  /* 0x000000080d197824 */ /* 0x000fce00078e00ff */
.L_x_48:
[----:B-1----:R-:W1:Y:S01]  /*1140*/  LDC R14, c[0x0][0x3a8] ;  /* 0x0000ea00ff0e7b82 */ /* 0x002e620000000800 */
[----:B------:R-:W-:Y:S01]  /*1150*/  LOP3.LUT R12, R3, 0xf, RZ, 0xc0, !PT ;  /* 0x0000000f030c7812 */ /* 0x000fe200078ec0ff */
[----:B------:R-:W-:Y:S01]  /*1160*/  BSSY.RECONVERGENT B0, `(.L_x_39) ;  /* 0x0000045000007945 */ /* 0x000fe20003800200 */
[----:B------:R-:W-:-:S03]  /*1170*/  SHF.R.U32.HI R27, RZ, 0x4, R3 ;  /* 0x00000004ff1b7819 */ /* 0x000fc60000011603 */
[----:B------:R-:W-:Y:S01]  /*1180*/  VIADD R21, R12, UR4 ;  /* 0x000000040c157c36 */ /* 0x000fe20008000000 */
[----:B0-----:R-:W-:Y:S01]  /*1190*/  LEA R29, R0, R27, 0x4 ;  /* 0x0000001b001d7211 */ /* 0x001fe200078e20ff */
[----:B------:R-:W0:Y:S03]  /*11a0*/  LDC R16, c[0x0][0x3a4] ;  /* 0x0000e900ff107b82 */ /* 0x000e260000000800 */
[----:B-1----:R-:W-:-:S04]  /*11b0*/  ISETP.GE.AND P0, PT, R21, R14, PT ;  /* 0x0000000e1500720c */ /* 0x002fc80003f06270 */
[----:B0-----:R-:W-:-:S13]  /*11c0*/  ISETP.GE.OR P0, PT, R29, R16, P0 ;  /* 0x000000101d00720c */ /* 0x001fda0000706670 */
[----:B------:R-:W-:Y:S05]  /*11d0*/  @P0 BRA `(.L_x_40) ;  /* 0x0000000000d80947 */ /* 0x000fea0003800000 */
[----:B------:R-:W0:Y:S01]  /*11e0*/  LDC R20, c[0x0][0x3ac] ;  /* 0x0000eb00ff147b82 */ /* 0x000e220000000800 */
[----:B------:R-:W-:Y:S01]  /*11f0*/  HFMA2 R18, -RZ, RZ, 0, 0 ;  /* 0x00000000ff127431 */ /* 0x000fe200000001ff */
[----:B0-----:R-:W-:-:S04]  /*1200*/  IABS R22, R20 ;  /* 0x0000001400167213 */ /* 0x001fc80000000000 */
[----:B------:R-:W0:Y:S08]  /*1210*/  I2F.RP R24, R22 ;  /* 0x0000001600187306 */ /* 0x000e300000209400 */
[----:B0-----:R-:W0:Y:S02]  /*1220*/  MUFU.RCP R24, R24 ;  /* 0x0000001800187308 */ /* 0x001e240000001000 */
[----:B0-----:R-:W-:-:S06]  /*1230*/  VIADD R26, R24, 0xffffffe ;  /* 0x0ffffffe181a7836 */ /* 0x001fcc0000000000 */
[----:B------:R-:W0:Y:S02]  /*1240*/  F2I.FTZ.U32.TRUNC.NTZ R19, R26 ;  /* 0x0000001a00137305 */ /* 0x000e24000021f000 */
[----:B0-----:R-:W-:-:S04]  /*1250*/  IMAD.MOV R10, RZ, RZ, -R19 ;  /* 0x000000ffff0a7224 */ /* 0x001fc800078e0a13 */
[----:B------:R-:W-:-:S04]  /*1260*/  IMAD R10, R10, R22, RZ ;  /* 0x000000160a0a7224 */ /* 0x000fc800078e02ff */
[----:B------:R-:W-:Y:S01]  /*1270*/  IMAD.HI.U32 R10, R19, R10, R18 ;  /* 0x0000000a130a7227 */ /* 0x000fe200078e0012 */
[----:B------:R-:W-:Y:S02]  /*1280*/  IABS R19, R21 ;  /* 0x0000001500137213 */ /* 0x000fe40000000000 */
[----:B------:R-:W-:Y:S02]  /*1290*/  LOP3.LUT R18, R21, R20, RZ, 0x3c, !PT ;  /* 0x0000001415127212 */ /* 0x000fe400078e3cff */
[----:B------:R-:W-:Y:S01]  /*12a0*/  SHF.R.U32.HI R21, RZ, 0x2, R21 ;  /* 0x00000002ff157819 */ /* 0x000fe20000011615 */
[----:B------:R-:W-:Y:S01]  /*12b0*/  IMAD.HI.U32 R10, R10, R19, RZ ;  /* 0x000000130a0a7227 */ /* 0x000fe200078e00ff */
[----:B------:R-:W-:-:S03]  /*12c0*/  ISETP.GE.AND P2, PT, R18, RZ, PT ;  /* 0x000000ff1200720c */ /* 0x000fc60003f46270 */
[----:B------:R-:W-:Y:S02]  /*12d0*/  IMAD.MOV R18, RZ, RZ, -R10 ;  /* 0x000000ffff127224 */ /* 0x000fe400078e0a0a */
[----:B------:R-:W-:Y:S02]  /*12e0*/  IMAD R21, R29, R6, R21 ;  /* 0x000000061d157224 */ /* 0x000fe400078e0215 */
[----:B------:R-:W-:-:S05]  /*12f0*/  IMAD R19, R22, R18, R19 ;  /* 0x0000001216137224 */ /* 0x000fca00078e0213 */
[----:B------:R-:W-:-:S13]  /*1300*/  ISETP.GT.U32.AND P1, PT, R22, R19, PT ;  /* 0x000000131600720c */ /* 0x000fda0003f24070 */
[----:B------:R-:W-:Y:S01]  /*1310*/  @!P1 IMAD.IADD R19, R19, 0x1, -R22 ;  /* 0x0000000113139824 */ /* 0x000fe200078e0a16 */
[----:B------:R-:W-:Y:S02]  /*1320*/  @!P1 IADD3 R10, PT, PT, R10, 0x1, RZ ;  /* 0x000000010a0a9810 */ /* 0x000fe40007ffe0ff */
[----:B------:R-:W-:Y:S02]  /*1330*/  ISETP.NE.AND P1, PT, R20, RZ, PT ;  /* 0x000000ff1400720c */ /* 0x000fe40003f25270 */
[----:B------:R-:W-:Y:S02]  /*1340*/  ISETP.GE.U32.AND P0, PT, R19, R22, PT ;  /* 0x000000161300720c */ /* 0x000fe40003f06070 */
[----:B------:R-:W0:Y:S11]  /*1350*/  LDC.64 R18, c[0x0][0x380] ;  /* 0x0000e000ff127b82 */ /* 0x000e360000000a00 */
[----:B------:R-:W-:-:S04]  /*1360*/  @P0 VIADD R10, R10, 0x1 ;  /* 0x000000010a0a0836 */ /* 0x000fc80000000000 */
[----:B------:R-:W-:Y:S02]  /*1370*/  IMAD.MOV.U32 R22, RZ, RZ, R10 ;  /* 0x000000ffff167224 */ /* 0x000fe400078e000a */
[----:B0-----:R-:W-:-:S03]  /*1380*/  IMAD.WIDE.U32 R18, R21, 0x4, R18 ;  /* 0x0000000415127825 */ /* 0x001fc600078e0012 */
[----:B------:R-:W-:Y:S02]  /*1390*/  @!P2 IADD3 R22, PT, PT, -R22, RZ, RZ ;  /* 0x000000ff1616a210 */ /* 0x000fe40007ffe1ff */
[----:B------:R0:W2:Y:S01]  /*13a0*/  LDG.E.CONSTANT R10, desc[UR8][R18.64] ;  /* 0x00000008120a7981 */ /* 0x0000a2000c1e9900 */
[----:B------:R-:W-:Y:S02]  /*13b0*/  @!P1 LOP3.LUT R22, RZ, R20, RZ, 0x33, !PT ;  /* 0x00000014ff169212 */ /* 0x000fe400078e33ff */
[----:B------:R-:W1:Y:S03]  /*13c0*/  LDC.64 R20, c[0x0][0x388] ;  /* 0x0000e200ff147b82 */ /* 0x000e660000000a00 */
[----:B------:R-:W-:-:S05]  /*13d0*/  IMAD R29, R2, R29, R22 ;  /* 0x0000001d021d7224 */ /* 0x000fca00078e0216 */
[----:B0-----:R-:W0:Y:S01]  /*13e0*/  LDC.64 R18, c[0x0][0x390] ;  /* 0x0000e400ff127b82 */ /* 0x001e220000000a00 */
[----:B-1----:R-:W-:-:S06]  /*13f0*/  IMAD.WIDE R20, R29, 0x2, R20 ;  /* 0x000000021d147825 */ /* 0x002fcc00078e0214 */
[----:B------:R-:W3:Y:S01]  /*1400*/  LDG.E.U16.CONSTANT R21, desc[UR8][R20.64] ;  /* 0x0000000814157981 */ /* 0x000ee2000c1e9500 */
[----:B0-----:R-:W-:-:S05]  /*1410*/  IMAD.WIDE R18, R29, 0x2, R18 ;  /* 0x000000021d127825 */ /* 0x001fca00078e0212 */
[----:B------:R-:W4:Y:S01]  /*1420*/  LDG.E.U16.CONSTANT R22, desc[UR8][R18.64] ;  /* 0x0000000812167981 */ /* 0x000f22000c1e9500 */
[----:B------:R-:W0:Y:S01]  /*1430*/  S2UR UR6, SR_CgaCtaId ;  /* 0x00000000000679c3 */ /* 0x000e220000008800 */
[----:B------:R-:W-:Y:S01]  /*1440*/  LOP3.LUT R29, R9, 0x18, RZ, 0xc0, !PT ;  /* 0x00000018091d7812 */ /* 0x000fe200078ec0ff */
[----:B------:R-:W-:Y:S02]  /*1450*/  UMOV UR5, 0x400 ;  /* 0x0000040000057882 */ /* 0x000fe40000000000 */
[----:B0-----:R-:W-:Y:S01]  /*1460*/  ULEA UR5, UR6, UR5, 0x18 ;  /* 0x0000000506057291 */ /* 0x001fe2000f8ec0ff */
[----:B--2---:R-:W-:-:S04]  /*1470*/  SHF.R.S32.HI R10, RZ, R29, R10 ;  /* 0x0000001dff0a7219 */ /* 0x004fc8000001140a */
[----:B------:R-:W-:-:S06]  /*1480*/  LOP3.LUT R29, R10, 0xff, RZ, 0xc0, !PT ;  /* 0x000000ff0a1d7812 */ /* 0x000fcc00078ec0ff */
[----:B------:R-:W4:Y:S01]  /*1490*/  I2F.F16 R29, R29 ;  /* 0x0000001d001d7306 */ /* 0x000f220000200c00 */
[----:B------:R-:W-:-:S04]  /*14a0*/  IMAD.U32 R10, RZ, RZ, UR5 ;  /* 0x00000005ff0a7e24 */ /* 0x000fc8000f8e00ff */
[----:B------:R-:W-:-:S05]  /*14b0*/  IMAD R27, R27, 0x20, R10 ;  /* 0x000000201b1b7824 */ /* 0x000fca00078e020a */
[----:B------:R-:W-:Y:S01]  /*14c0*/  LEA R27, R12, R27, 0x1 ;  /* 0x0000001b0c1b7211 */ /* 0x000fe200078e08ff */
[----:B----4-:R-:W-:-:S04]  /*14d0*/  HADD2 R22, R29.H0_H0, -R22.H0_H0 ;  /* 0xa00000161d167230 */ /* 0x010fc80000000800 */
[----:B---3--:R-:W-:-:S05]  /*14e0*/  HMUL2 R21, R21.H0_H0, R22.H0_H0 ;  /* 0x2000001615157232 */ /* 0x008fca0000000800 */
[----:B------:R-:W-:-:S05]  /*14f0*/  PRMT R12, R21, 0x7610, R12 ;  /* 0x00007610150c7816 */ /* 0x000fca000000000c */
[----:B------:R0:W-:Y:S01]  /*1500*/  STS.U16 [R27], R12 ;  /* 0x0000000c1b007388 */ /* 0x0001e20000000400 */
[----:B------:R-:W-:-:S05]  /*1510*/  HADD2.F32 R21, -RZ, R21.H0_H0 ;  /* 0x20000015ff157230 */ /* 0x000fca0000004100 */
[----:B------:R-:W-:Y:S01]  /*1520*/  FADD R8, R8, R21 ;  /* 0x0000001508087221 */ /* 0x000fe20000000000 */
[----:B------:R-:W-:Y:S06]  /*1530*/  BRA `(.L_x_41) ;  /* 0x00000000001c7947 */ /* 0x000fec0003800000 */
.L_x_40:
[----:B------:R-:W0:Y:S01]  /*1540*/  S2UR UR6, SR_CgaCtaId ;  /* 0x00000000000679c3 */ /* 0x000e220000008800 */
[----:B------:R-:W-:Y:S02]  /*1550*/  UMOV UR5, 0x400 ;  /* 0x0000040000057882 */ /* 0x000fe40000000000 */
[----:B0-----:R-:W-:-:S06]  /*1560*/  ULEA UR5, UR6, UR5, 0x18 ;  /* 0x0000000506057291 */ /* 0x001fcc000f8ec0ff */
[----:B------:R-:W-:-:S04]  /*1570*/  IMAD.U32 R10, RZ, RZ, UR5 ;  /* 0x00000005ff0a7e24 */ /* 0x000fc8000f8e00ff */
[----:B------:R-:W-:-:S05]  /*1580*/  IMAD R27, R27, 0x20, R10 ;  /* 0x000000201b1b7824 */ /* 0x000fca00078e020a */
[----:B------:R-:W-:-:S05]  /*1590*/  LEA R27, R12, R27, 0x1 ;  /* 0x0000001b0c1b7211 */ /* 0x000fca00078e08ff */
[----:B------:R1:W-:Y:S02]  /*15a0*/  STS.U16 [R27], RZ ;  /* 0x000000ff1b007388 */ /* 0x0003e40000000400 */
.L_x_41:
[----:B------:R-:W-:Y:S05]  /*15b0*/  BSYNC.RECONVERGENT B0 ;  /* 0x0000000000007941 */ /* 0x000fea0003800200 */
.L_x_39:
[----:B0-----:R-:W-:Y:S01]  /*15c0*/  LOP3.LUT R12, R13, 0xf, RZ, 0xc0, !PT ;  /* 0x0000000f0d0c7812 */ /* 0x001fe200078ec0ff */
[----:B------:R-:W-:Y:S01]  /*15d0*/  BSSY.RECONVERGENT B0, `(.L_x_42) ;  /* 0x000003a000007945 */ /* 0x000fe20003800200 */
[----:B-1----:R-:W-:-:S03]  /*15e0*/  SHF.R.U32.HI R27, RZ, 0x4, R13 ;  /* 0x00000004ff1b7819 */ /* 0x002fc6000001160d */
[----:B------:R-:W-:Y:S02]  /*15f0*/  VIADD R29, R12, UR4 ;  /* 0x000000040c1d7c36 */ /* 0x000fe40008000000 */
[----:B------:R-:W-:-:S03]  /*1600*/  IMAD R21, R0, 0x10, R27 ;  /* 0x0000001000157824 */ /* 0x000fc600078e021b */
[----:B------:R-:W-:-:S04]  /*1610*/  ISETP.GE.AND P0, PT, R29, R14, PT ;  /* 0x0000000e1d00720c */ /* 0x000fc80003f06270 */
[----:B------:R-:W-:-:S13]  /*1620*/  ISETP.LT.AND P0, PT, R21, R16, !P0 ;  /* 0x000000101500720c */ /* 0x000fda0004701270 */
[----:B------:R-:W-:-:S05]  /*1630*/  @!P0 LEA R19, R27, R10, 0x5 ;  /* 0x0000000a1b138211 */ /* 0x000fca00078e28ff */
[----:B------:R-:W-:-:S05]  /*1640*/  @!P0 IMAD R19, R12, 0x2, R19 ;  /* 0x000000020c138824 */ /* 0x000fca00078e0213 */
[----:B------:R0:W-:Y:S01]  /*1650*/  @!P0 STS.U16 [R19], RZ ;  /* 0x000000ff13008388 */ /* 0x0001e20000000400 */
[----:B------:R-:W-:Y:S05]  /*1660*/  @!P0 BRA `(.L_x_43) ;  /* 0x0000000000c08947 */ /* 0x000fea0003800000 */
[----:B------:R-:W1:Y:S01]  /*1670*/  LDC R22, c[0x0][0x3ac] ;  /* 0x0000eb00ff167b82 */ /* 0x000e620000000800 */
[----:B------:R-:W-:Y:S01]  /*1680*/  IMAD.MOV.U32 R18, RZ, RZ, RZ ;  /* 0x000000ffff127224 */ /* 0x000fe200078e00ff */
[----:B-1----:R-:W-:-:S04]  /*1690*/  IABS R24, R22 ;  /* 0x0000001600187213 */ /* 0x002fc80000000000 */
[----:B------:R-:W1:Y:S08]  /*16a0*/  I2F.RP R20, R24 ;  /* 0x0000001800147306 */ /* 0x000e700000209400 */
[----:B-1----:R-:W1:Y:S02]  /*16b0*/  MUFU.RCP R20, R20 ;  /* 0x0000001400147308 */ /* 0x002e640000001000 */
[----:B-1----:R-:W-:-:S06]  /*16c0*/  VIADD R26, R20, 0xffffffe ;  /* 0x0ffffffe141a7836 */ /* 0x002fcc0000000000 */
[----:B0-----:R-:W0:Y:S02]  /*16d0*/  F2I.FTZ.U32.TRUNC.NTZ R19, R26 ;  /* 0x0000001a00137305 */ /* 0x001e24000021f000 */
[----:B0-----:R-:W-:-:S05]  /*16e0*/  IADD3 R28, PT, PT, RZ, -R19, RZ ;  /* 0x80000013ff1c7210 */ /* 0x001fca0007ffe0ff */
        /* <DEDUP_REMOVED lines=11> */
[-C--:B------:R-:W-:Y:S01]  /*17a0*/  @!P1 IADD3 R19, PT, PT, R19, -R24.reuse, RZ ;  /* 0x8000001813139210 */ /* 0x080fe20007ffe0ff */
[----:B------:R-:W-:Y:S01]  /*17b0*/  @!P1 VIADD R20, R20, 0x1 ;  /* 0x0000000114149836 */ /* 0x000fe20000000000 */
[----:B------:R-:W-:Y:S02]  /*17c0*/  ISETP.NE.AND P1, PT, R22, RZ, PT ;  /* 0x000000ff1600720c */ /* 0x000fe40003f25270 */
[----:B------:R-:W-:Y:S02]  /*17d0*/  ISETP.GE.U32.AND P0, PT, R19, R24, PT ;  /* 0x000000181300720c */ /* 0x000fe40003f06070 */
[----:B------:R-:W0:Y:S11]  /*17e0*/  LDC.64 R18, c[0x0][0x380] ;  /* 0x0000e000ff127b82 */ /* 0x000e360000000a00 */
[----:B------:R-:W-:-:S05]  /*17f0*/  @P0 VIADD R20, R20, 0x1 ;  /* 0x0000000114140836 */ /* 0x000fca0000000000 */
[----:B------:R-:W-:Y:S02]  /*1800*/  @!P2 IADD3 R20, PT, PT, -R20, RZ, RZ ;  /* 0x000000ff1414a210 */ /* 0x000fe40007ffe1ff */
[----:B------:R-:W-:Y:S01]  /*1810*/  @!P1 LOP3.LUT R20, RZ, R22, RZ, 0x33, !PT ;  /* 0x00000016ff149212 */ /* 0x000fe200078e33ff */
[----:B0-----:R-:W-:Y:S02]  /*1820*/  IMAD.WIDE.U32 R28, R29, 0x4, R18 ;  /* 0x000000041d1c7825 */ /* 0x001fe400078e0012 */
[----:B------:R-:W0:Y:S02]  /*1830*/  LDC.64 R18, c[0x0][0x390] ;  /* 0x0000e400ff127b82 */ /* 0x000e240000000a00 */
[----:B------:R-:W-:Y:S01]  /*1840*/  IMAD R24, R2, R21, R20 ;  /* 0x0000001502187224 */ /* 0x000fe200078e0214 */
[----:B------:R-:W2:Y:S05]  /*1850*/  LDG.E.CONSTANT R22, desc[UR8][R28.64] ;  /* 0x000000081c167981 */ /* 0x000eaa000c1e9900 */
[----:B------:R-:W1:Y:S01]  /*1860*/  LDC.64 R20, c[0x0][0x388] ;  /* 0x0000e200ff147b82 */ /* 0x000e620000000a00 */
[----:B0-----:R-:W-:-:S06]  /*1870*/  IMAD.WIDE R18, R24, 0x2, R18 ;  /* 0x0000000218127825 */ /* 0x001fcc00078e0212 */
[----:B------:R-:W3:Y:S01]  /*1880*/  LDG.E.U16.CONSTANT R18, desc[UR8][R18.64] ;  /* 0x0000000812127981 */ /* 0x000ee2000c1e9500 */
[----:B-1----:R-:W-:-:S06]  /*1890*/  IMAD.WIDE R20, R24, 0x2, R20 ;  /* 0x0000000218147825 */ /* 0x002fcc00078e0214 */
[----:B------:R-:W4:Y:S01]  /*18a0*/  LDG.E.U16.CONSTANT R21, desc[UR8][R20.64] ;  /* 0x0000000814157981 */ /* 0x000f22000c1e9500 */
[----:B------:R-:W-:Y:S01]  /*18b0*/  LOP3.LUT R24, R25, 0x18, RZ, 0xc0, !PT ;  /* 0x0000001819187812 */ /* 0x000fe200078ec0ff */
[----:B------:R-:W-:-:S04]  /*18c0*/  IMAD R27, R27, 0x20, R10 ;  /* 0x000000201b1b7824 */ /* 0x000fc800078e020a */
[----:B------:R-:W-:Y:S01]  /*18d0*/  IMAD R27, R12, 0x2, R27 ;  /* 0x000000020c1b7824 */ /* 0x000fe200078e021b */
        /* <DEDUP_REMOVED lines=9> */
.L_x_43:
[----:B------:R-:W-:Y:S05]  /*1970*/  BSYNC.RECONVERGENT B0 ;  /* 0x0000000000007941 */ /* 0x000fea0003800200 */
.L_x_42:
[----:B-1----:R-:W-:Y:S01]  /*1980*/  LOP3.LUT R12, R11, 0xf, RZ, 0xc0, !PT ;  /* 0x0000000f0b0c7812 */ /* 0x002fe200078ec0ff */
[----:B------:R-:W-:Y:S01]  /*1990*/  BSSY.RECONVERGENT B0, `(.L_x_44) ;  /* 0x000003a000007945 */ /* 0x000fe20003800200 */
[----:B------:R-:W-:Y:S02]  /*19a0*/  SHF.R.U32.HI R27, RZ, 0x4, R11 ;  /* 0x00000004ff1b7819 */ /* 0x000fe4000001160b */
[----:B------:R-:W-:-:S03]  /*19b0*/  IADD3 R29, PT, PT, R12, UR4, RZ ;  /* 0x000000040c1d7c10 */ /* 0x000fc6000fffe0ff */
[----:B------:R-:W-:Y:S01]  /*19c0*/  IMAD R21, R0, 0x10, R27 ;  /* 0x0000001000157824 */ /* 0x000fe200078e021b */
[----:B------:R-:W-:-:S04]  /*19d0*/  ISETP.GE.AND P0, PT, R29, R14, PT ;  /* 0x0000000e1d00720c */ /* 0x000fc80003f06270 */
[----:B------:R-:W-:-:S13]  /*19e0*/  ISETP.LT.AND P0, PT, R21, R16, !P0 ;  /* 0x000000101500720c */ /* 0x000fda0004701270 */
[----:B0-----:R-:W-:-:S05]  /*19f0*/  @!P0 IMAD R19, R27, 0x20, R10 ;  /* 0x000000201b138824 */ /* 0x001fca00078e020a */
[----:B------:R-:W-:-:S05]  /*1a00*/  @!P0 LEA R19, R12, R19, 0x1 ;  /* 0x000000130c138211 */ /* 0x000fca00078e08ff */
[----:B------:R0:W-:Y:S01]  /*1a10*/  @!P0 STS.U16 [R19], RZ ;  /* 0x000000ff13008388 */ /* 0x0001e20000000400 */
[----:B------:R-:W-:Y:S05]  /*1a20*/  @!P0 BRA `(.L_x_45) ;  /* 0x0000000000c08947 */ /* 0x000fea0003800000 */
[----:B------:R-:W1:Y:S01]  /*1a30*/  LDC R22, c[0x0][0x3ac] ;  /* 0x0000eb00ff167b82 */ /* 0x000e620000000800 */
[----:B------:R-:W-:Y:S02]  /*1a40*/  MOV R18, RZ ;  /* 0x000000ff00127202 */ /* 0x000fe40000000f00 */
[----:B-1----:R-:W-:-:S04]  /*1a50*/  IABS R24, R22 ;  /* 0x0000001600187213 */ /* 0x002fc80000000000 */
[----:B------:R-:W1:Y:S08]  /*1a60*/  I2F.RP R20, R24 ;  /* 0x0000001800147306 */ /* 0x000e700000209400 */
[----:B-1----:R-:W1:Y:S02]  /*1a70*/  MUFU.RCP R20, R20 ;  /* 0x0000001400147308 */ /* 0x002e640000001000 */
[----:B-1----:R-:W-:-:S06]  /*1a80*/  VIADD R26, R20, 0xffffffe ;  /* 0x0ffffffe141a7836 */ /* 0x002fcc0000000000 */
[----:B0-----:R-:W0:Y:S02]  /*1a90*/  F2I.FTZ.U32.TRUNC.NTZ R19, R26 ;  /* 0x0000001a00137305 */ /* 0x001e24000021f000 */
        /* <DEDUP_REMOVED lines=18> */
[----:B------:R-:W-:Y:S01]  /*1bc0*/  @!P2 IMAD.MOV R20, RZ, RZ, -R20 ;  /* 0x000000ffff14a224 */ /* 0x000fe200078e0a14 */
        /* <DEDUP_REMOVED lines=10> */
[----:B------:R-:W-:Y:S02]  /*1c70*/  LOP3.LUT R24, R17, 0x18, RZ, 0xc0, !PT ;  /* 0x0000001811187812 */ /* 0x000fe400078ec0ff */
[----:B------:R-:W-:-:S05]  /*1c80*/  LEA R27, R27, R10, 0x5 ;  /* 0x0000000a1b1b7211 */ /* 0x000fca00078e28ff */
        /* <DEDUP_REMOVED lines=10> */
.L_x_45:
[----:B------:R-:W-:Y:S05]  /*1d30*/  BSYNC.RECONVERGENT B0 ;  /* 0x0000000000007941 */ /* 0x000fea0003800200 */
.L_x_44:
[----:B-1----:R-:W-:Y:S01]  /*1d40*/  LOP3.LUT R12, R15, 0xf, RZ, 0xc0, !PT ;  /* 0x0000000f0f0c7812 */ /* 0x002fe200078ec0ff */
[----:B------:R-:W-:Y:S01]  /*1d50*/  BSSY.RECONVERGENT B0, `(.L_x_46) ;  /* 0x000003b000007945 */ /* 0x000fe20003800200 */
[----:B------:R-:W-:Y:S02]  /*1d60*/  SHF.R.U32.HI R29, RZ, 0x4, R15 ;  /* 0x00000004ff1d7819 */ /* 0x000fe4000001160f */
[----:B------:R-:W-:Y:S01]  /*1d70*/  IADD3 R3, PT, PT, R4, R3, R4 ;  /* 0x0000000304037210 */ /* 0x000fe20007ffe004 */
[----:B------:R-:W-:Y:S01]  /*1d80*/  VIADD R21, R12, UR4 ;  /* 0x000000040c157c36 */ /* 0x000fe20008000000 */
[----:B------:R-:W-:-:S04]  /*1d90*/  LEA R27, R0, R29, 0x4 ;  /* 0x0000001d001b7211 */ /* 0x000fc800078e20ff */
[----:B------:R-:W-:-:S04]  /*1da0*/  ISETP.GE.AND P0, PT, R21, R14, PT ;  /* 0x0000000e1500720c */ /* 0x000fc80003f06270 */
[----:B------:R-:W-:-:S13]  /*1db0*/  ISETP.LT.AND P0, PT, R27, R16, !P0 ;  /* 0x000000101b00720c */ /* 0x000fda0004701270 */
[----:B0-----:R-:W-:-:S04]  /*1dc0*/  @!P0 IMAD R19, R29, 0x20, R10 ;  /* 0x000000201d138824 */ /* 0x001fc800078e020a */
[----:B------:R-:W-:-:S05]  /*1dd0*/  @!P0 IMAD R19, R12, 0x2, R19 ;  /* 0x000000020c138824 */ /* 0x000fca00078e0213 */
[----:B------:R0:W-:Y:S01]  /*1de0*/  @!P0 STS.U16 [R19], RZ ;  /* 0x000000ff13008388 */ /* 0x0001e20000000400 */
[----:B------:R-:W-:Y:S05]  /*1df0*/  @!P0 BRA `(.L_x_47) ;  /* 0x0000000000c08947 */ /* 0x000fea0003800000 */
[----:B------:R-:W1:Y:S02]  /*1e00*/  LDC R14, c[0x0][0x3ac] ;  /* 0x0000eb00ff0e7b82 */ /* 0x000e640000000800 */
[----:B-1----:R-:W-:-:S04]  /*1e10*/  IABS R20, R14 ;  /* 0x0000000e00147213 */ /* 0x002fc80000000000 */
[----:B------:R-:W1:Y:S08]  /*1e20*/  I2F.RP R22, R20 ;  /* 0x0000001400167306 */ /* 0x000e700000209400 */
[----:B-1----:R-:W1:Y:S02]  /*1e30*/  MUFU.RCP R22, R22 ;  /* 0x0000001600167308 */ /* 0x002e640000001000 */
[----:B-1----:R-:W-:-:S06]  /*1e40*/  IADD3 R18, PT, PT, R22, 0xffffffe, RZ ;  /* 0x0ffffffe16127810 */ /* 0x002fcc0007ffe0ff */
[----:B0-----:R0:W1:Y:S02]  /*1e50*/  F2I.FTZ.U32.TRUNC.NTZ R19, R18 ;  /* 0x0000001200137305 */ /* 0x001064000021f000 */
[----:B0-----:R-:W-:Y:S02]  /*1e60*/  IMAD.MOV.U32 R18, RZ, RZ, RZ ;  /* 0x000000ffff127224 */ /* 0x001fe400078e00ff */
[----:B-1----:R-:W-:-:S04]  /*1e70*/  IMAD.MOV R16, RZ, RZ, -R19 ;  /* 0x000000ffff107224 */ /* 0x002fc800078e0a13 */
[----:B------:R-:W-:-:S04]  /*1e80*/  IMAD R16, R16, R20, RZ ;  /* 0x0000001410107224 */ /* 0x000fc800078e02ff */
[----:B------:R-:W-:Y:S01]  /*1e90*/  IMAD.HI.U32 R16, R19, R16, R18 ;  /* 0x0000001013107227 */ /* 0x000fe200078e0012 */
[----:B------:R-:W-:-:S05]  /*1ea0*/  IABS R19, R21 ;  /* 0x0000001500137213 */ /* 0x000fca0000000000 */
        /* <DEDUP_REMOVED lines=10> */
[----:B------:R-:W-:-:S03]  /*1f50*/  ISETP.GE.AND P2, PT, R21, RZ, PT ;  /* 0x000000ff1500720c */ /* 0x000fc60003f46270 */
[----:B0-----:R-:W-:Y:S02]  /*1f60*/  IMAD.WIDE.U32 R18, R20, 0x4, R18 ;  /* 0x0000000414127825 */ /* 0x001fe400078e0012 */
[----:B------:R-:W0:Y:S03]  /*1f70*/  LDC.64 R20, c[0x0][0x388] ;  /* 0x0000e200ff147b82 */ /* 0x000e260000000a00 */
[----:B------:R1:W2:Y:S01]  /*1f80*/  LDG.E.CONSTANT R22, desc[UR8][R18.64] ;  /* 0x0000000812167981 */ /* 0x0002a2000c1e9900 */
[----:B------:R-:W-:Y:S01]  /*1f90*/  @!P1 VIADD R16, R16, 0x1 ;  /* 0x0000000110109836 */ /* 0x000fe20000000000 */
[----:B------:R-:W-:-:S04]  /*1fa0*/  ISETP.NE.AND P1, PT, R14, RZ, PT ;  /* 0x000000ff0e00720c */ /* 0x000fc80003f25270 */
[----:B------:R-:W-:Y:S01]  /*1fb0*/  @P0 IADD3 R16, PT, PT, R16, 0x1, RZ ;  /* 0x0000000110100810 */ /* 0x000fe20007ffe0ff */
[----:B-1----:R-:W1:Y:S04]  /*1fc0*/  LDC.64 R18, c[0x0][0x390] ;  /* 0x0000e400ff127b82 */ /* 0x002e680000000a00 */
[----:B------:R-:W-:-:S04]  /*1fd0*/  @!P2 IMAD.MOV R16, RZ, RZ, -R16 ;  /* 0x000000ffff10a224 */ /* 0x000fc800078e0a10 */
[----:B------:R-:W-:-:S05]  /*1fe0*/  @!P1 LOP3.LUT R16, RZ, R14, RZ, 0x33, !PT ;  /* 0x0000000eff109212 */ /* 0x000fca00078e33ff */
[----:B------:R-:W-:-:S04]  /*1ff0*/  IMAD R16, R2, R27, R16 ;  /* 0x0000001b02107224 */ /* 0x000fc800078e0210 */
[----:B0-----:R-:W-:-:S06]  /*2000*/  IMAD.WIDE R20, R16, 0x2, R20 ;  /* 0x0000000210147825 */ /* 0x001fcc00078e0214 */
[----:B------:R-:W3:Y:S01]  /*2010*/  LDG.E.U16.CONSTANT R21, desc[UR8][R20.64] ;  /* 0x0000000814157981 */ /* 0x000ee2000c1e9500 */
[----:B-1----:R-:W-:-:S06]  /*2020*/  IMAD.WIDE R26, R16, 0x2, R18 ;  /* 0x00000002101a7825 */ /* 0x002fcc00078e0212 */
[----:B------:R-:W4:Y:S01]  /*2030*/  LDG.E.U16.CONSTANT R26, desc[UR8][R26.64] ;  /* 0x000000081a1a7981 */ /* 0x000f22000c1e9500 */
[----:B------:R-:W-:Y:S01]  /*2040*/  LOP3.LUT R19, R23, 0x18, RZ, 0xc0, !PT ;  /* 0x0000001817137812 */ /* 0x000fe200078ec0ff */
[----:B------:R-:W-:-:S05]  /*2050*/  IMAD R29, R29, 0x20, R10 ;  /* 0x000000201d1d7824 */ /* 0x000fca00078e020a */
[----:B------:R-:W-:Y:S02]  /*2060*/  LEA R29, R12, R29, 0x1 ;  /* 0x0000001d0c1d7211 */ /* 0x000fe400078e08ff */
[----:B--2---:R-:W-:-:S04]  /*2070*/  SHF.R.S32.HI R19, RZ, R19, R22 ;  /* 0x00000013ff137219 */ /* 0x004fc80000011416 */
[----:B------:R-:W-:-:S04]  /*2080*/  LOP3.LUT R14, R19, 0xff, RZ, 0xc0, !PT ;  /* 0x000000ff130e7812 */ /* 0x000fc800078ec0ff */
[----:B------:R-:W4:Y:S02]  /*2090*/  I2F.F16 R19, R14 ;  /* 0x0000000e00137306 */ /* 0x000f240000200c00 */
[----:B----4-:R-:W-:-:S04]  /*20a0*/  HADD2 R19, R19.H0_H0, -R26.H0_H0 ;  /* 0xa000001a13137230 */ /* 0x010fc80000000800 */
[----:B---3--:R-:W-:-:S05]  /*20b0*/  HMUL2 R19, R21.H0_H0, R19.H0_H0 ;  /* 0x2000001315137232 */ /* 0x008fca0000000800 */
[----:B------:R-:W-:-:S05]  /*20c0*/  PRMT R10, R19, 0x7610, R10 ;  /* 0x00007610130a7816 */ /* 0x000fca000000000a */
[----:B------:R1:W-:Y:S01]  /*20d0*/  STS.U16 [R29], R10 ;  /* 0x0000000a1d007388 */ /* 0x0003e20000000400 */
[----:B------:R-:W-:-:S05]  /*20e0*/  HADD2.F32 R19, -RZ, R19.H0_H0 ;  /* 0x20000013ff137230 */ /* 0x000fca0000004100 */
[----:B------:R-:W-:-:S07]  /*20f0*/  FADD R8, R8, R19 ;  /* 0x0000001308087221 */ /* 0x000fce0000000000 */
.L_x_47:
[----:B------:R-:W-:Y:S05]  /*2100*/  BSYNC.RECONVERGENT B0 ;  /* 0x0000000000007941 */ /* 0x000fea0003800200 */
.L_x_46:
[C---:B------:R-:W-:Y:S01]  /*2110*/  IADD3 R3, PT, PT, R4.reuse, R3, R4 ;  /* 0x0000000304037210 */ /* 0x040fe20007ffe004 */
[C---:B------:R-:W-:Y:S01]  /*2120*/  IMAD R11, R4.reuse, 0x4, R11 ;  /* 0x00000004040b7824 */ /* 0x040fe200078e020b */
[C---:B------:R-:W-:Y:S01]  /*2130*/  LEA R15, R4.reuse, R15, 0x2 ;  /* 0x0000000f040f7211 */ /* 0x040fe200078e10ff */
[C---:B------:R-:W-:Y:S01]  /*2140*/  IMAD R17, R4.reuse, 0x20, R17 ;  /* 0x0000002004117824 */ /* 0x040fe200078e0211 */
[----:B------:R-:W-:Y:S01]  /*2150*/  ISETP.GE.U32.AND P0, PT, R3, 0x100, PT ;  /* 0x000001000300780c */ /* 0x000fe20003f06070 */
[C---:B------:R-:W-:Y:S01]  /*2160*/  IMAD R23, R4.reuse, 0x20, R23 ;  /* 0x0000002004177824 */ /* 0x040fe200078e0217 */
[C---:B------:R-:W-:Y:S01]  /*2170*/  LEA R13, R4.reuse, R13, 0x2 ;  /* 0x0000000d040d7211 */ /* 0x040fe200078e10ff */
[C---:B------:R-:W-:Y:S02]  /*2180*/  IMAD R25, R4.reuse, 0x20, R25 ;  /* 0x0000002004197824 */ /* 0x040fe400078e0219 */
[----:B------:R-:W-:-:S08]  /*2190*/  IMAD R9, R4, 0x20, R9 ;  /* 0x0000002004097824 */ /* 0x000fd000078e0209 */
[----:B------:R-:W-:Y:S05]  /*21a0*/  @!P0 BRA `(.L_x_48) ;  /* 0xffffffec00e48947 */ /* 0x000fea000383ffff */
.L_x_32:
[----:B------:R-:W-:Y:S05]  /*21b0*/  BSYNC.RECONVERGENT B1 ;  /* 0x0000000000017941 */ /* 0x000fea0003800200 */
.L_x_31:
[----:B------:R-:W3:Y:S01]  /*21c0*/  LDCU UR5, c[0x0][0x3a8] ;  /* 0x00007500ff0577ac */ /* 0x000ee20008000800 */
[----:B------:R-:W-:-:S04]  /*21d0*/  UIADD3 UR4, UPT, UPT, UR4, 0x10, URZ ;  /* 0x0000001004047890 */ /* 0x000fc8000fffe0ff */
[----:B---3--:R-:W-:Y:S01]  /*21e0*/  UISETP.GE.AND UP0, UPT, UR4, UR5, UPT ;  /* 0x000000050400728c */ /* 0x008fe2000bf06270 */
[----:B------:R-:W-:Y:S08]  /*21f0*/  BAR.SYNC.DEFER_BLOCKING 0x0 ;  /* 0x0000000000007b1d */ /* 0x000ff00000010000 */
[----:B------:R-:W-:Y:S05]  /*2200*/  BRA.U !UP0, `(.L_x_49) ;  /* 0xffffffe108747547 */ /* 0x000fea000b83ffff */
.L_x_30:
[----:B------:R-:W0:Y:S01]  /*2210*/  S2R R3, SR_TID.X ;  /* 0x0000000000037919 */ /* 0x000e220000002100 */
[----:B------:R-:W0:Y:S02]  /*2220*/  S2UR UR5, SR_CTAID.Y ;  /* 0x00000000000579c3 */ /* 0x000e240000002600 */
[----:B0-----:R-:W-:-:S13]  /*2230*/  LOP3.LUT P0, RZ, R0, UR5, R3, 0xfe, !PT ;  /* 0x0000000500ff7c12 */ /* 0x001fda000f80fe03 */
[----:B------:R-:W-:Y:S05]  /*2240*/  @P0 EXIT ;  /* 0x000000000000094d */ /* 0x000fea0003800000 */
[----:B------:R-:W0:Y:S01]  /*2250*/  LDC.64 R2, c[0x0][0x398] ;  /* 0x0000e600ff027b82 */ /* 0x000e220000000a00 */
[----:B------:R-:W-:-:S05]  /*2260*/  F2FP.F16.F32.PACK_AB R8, RZ, R8 ;  /* 0x00000008ff08723e */ /* 0x000fca00000000ff */
[----:B0-----:R-:W-:Y:S01]  /*2270*/  STG.E.U16 desc[UR8][R2.64], R8 ;  /* 0x0000000802007986 */ /* 0x001fe2000c101508 */
[----:B------:R-:W-:Y:S05]  /*2280*/  EXIT ;  /* 0x000000000000794d */ /* 0x000fea0003800000 */
.L_x_50:
        /* <DEDUP_REMOVED lines=15> */
.L_x_108:


//--------------------- .text._Z26profile_load_scale_zp_onlyILi16ELi16ELi16ELi8EEvPK6__halfS2_PS0_iiii --------------------------
	.section	.text._Z26profile_load_scale_zp_onlyILi16ELi16ELi16ELi8EEvPK6__halfS2_PS0_iiii,"ax",@progbits
	.align	128
        .global         _Z26profile_load_scale_zp_onlyILi16ELi16ELi16ELi8EEvPK6__halfS2_PS0_iiii
        .type           _Z26profile_load_scale_zp_onlyILi16ELi16ELi16ELi8EEvPK6__halfS2_PS0_iiii,@function
        .size           _Z26profile_load_scale_zp_onlyILi16ELi16ELi16ELi8EEvPK6__halfS2_PS0_iiii,(.L_x_109 - _Z26profile_load_scale_zp_onlyILi16ELi16ELi16ELi8EEvPK6__halfS2_PS0_iiii)
        .other          _Z26profile_load_scale_zp_onlyILi16ELi16ELi16ELi8EEvPK6__halfS2_PS0_iiii,@"STO_CUDA_ENTRY STV_DEFAULT"
_Z26profile_load_scale_zp_onlyILi16ELi16ELi16ELi8EEvPK6__halfS2_PS0_iiii:
.text._Z26profile_load_scale_zp_onlyILi16ELi16ELi16ELi8EEvPK6__halfS2_PS0_iiii:
[----:B------:R-:W-:Y:S08]  /*0000*/  LDC R1, c[0x0][0x37c] ;  /* 0x0000df00ff017b82 */ /* 0x000ff00000000800 */
[----:B------:R-:W0:Y:S01]  /*0010*/  LDC.64 R2, c[0x0][0x3a0] ;  /* 0x0000e800ff027b82 */ /* 0x000e220000000a00 */
[----:B------:R-:W1:Y:S01]  /*0020*/  LDCU.64 UR6, c[0x0][0x358] ;  /* 0x00006b00ff0677ac */ /* 0x000e620008000a00 */
[----:B------:R-:W-:-:S06]  /*0030*/  IMAD.MOV.U32 R21, RZ, RZ, RZ ;  /* 0x000000ffff157224 */ /* 0x000fcc00078e00ff */
[----:B------:R-:W2:Y:S01]  /*0040*/  S2UR UR8, SR_CTAID.X ;  /* 0x00000000000879c3 */ /* 0x000ea20000002500 */
[----:B0-----:R-:W-:Y:S02]  /*0050*/  IABS R7, R3 ;  /* 0x0000000300077213 */ /* 0x001fe40000000000 */
[----:B------:R-:W-:Y:S02]  /*0060*/  IADD3 R0, PT, PT, R2, -0x1, R3 ;  /* 0xffffffff02007810 */ /* 0x000fe40007ffe003 */
[----:B------:R-:W0:Y:S08]  /*0070*/  I2F.RP R6, R7 ;  /* 0x0000000700067306 */ /* 0x000e300000209400 */
[----:B0-----:R-:W0:Y:S02]  /*0080*/  MUFU.RCP R6, R6 ;  /* 0x0000000600067308 */ /* 0x001e240000001000 */
[----:B0-----:R-:W-:-:S06]  /*0090*/  VIADD R4, R6, 0xffffffe ;  /* 0x0ffffffe06047836 */ /* 0x001fcc0000000000 */
[----:B------:R0:W3:Y:S02]  /*00a0*/  F2I.FTZ.U32.TRUNC.NTZ R5, R4 ;  /* 0x0000000400057305 */ /* 0x0000e4000021f000 */
[----:B0-----:R-:W-:Y:S02]  /*00b0*/  HFMA2 R4, -RZ, RZ, 0, 0 ;  /* 0x00000000ff047431 */ /* 0x001fe400000001ff */
[----:B---3--:R-:W-:-:S04]  /*00c0*/  IMAD.MOV R8, RZ, RZ, -R5 ;  /* 0x000000ffff087224 */ /* 0x008fc800078e0a05 */
[----:B------:R-:W-:Y:S01]  /*00d0*/  IMAD R9, R8, R7, RZ ;  /* 0x0000000708097224 */ /* 0x000fe200078e02ff */
[----:B------:R-:W-:Y:S02]  /*00e0*/  IABS R8, R0 ;  /* 0x0000000000087213 */ /* 0x000fe40000000000 */
[----:B------:R-:W-:Y:S01]  /*00f0*/  LOP3.LUT R0, R0, R3, RZ, 0x3c, !PT ;  /* 0x0000000300007212 */ /* 0x000fe200078e3cff */
[----:B------:R-:W-:-:S03]  /*0100*/  IMAD.HI.U32 R5, R5, R9, R4 ;  /* 0x0000000905057227 */ /* 0x000fc600078e0004 */
[----:B------:R-:W-:-:S03]  /*0110*/  ISETP.GE.AND P0, PT, R0, RZ, PT ;  /* 0x000000ff0000720c */ /* 0x000fc60003f06270 */
[----:B------:R-:W-:-:S04]  /*0120*/  IMAD.HI.U32 R5, R5, R8, RZ ;  /* 0x0000000805057227 */ /* 0x000fc800078e00ff */
[----:B------:R-:W-:-:S04]  /*0130*/  IMAD.MOV R6, RZ, RZ, -R5 ;  /* 0x000000ffff067224 */ /* 0x000fc800078e0a05 */
[----:B------:R-:W-:-:S05]  /*0140*/  IMAD R4, R7, R6, R8 ;  /* 0x0000000607047224 */ /* 0x000fca00078e0208 */
[----:B------:R-:W-:-:S13]  /*0150*/  ISETP.GT.U32.AND P2, PT, R7, R4, PT ;  /* 0x000000040700720c */ /* 0x000fda0003f44070 */
[----:B------:R-:W-:Y:S01]  /*0160*/  @!P2 IMAD.IADD R4, R4, 0x1, -R7 ;  /* 0x000000010404a824 */ /* 0x000fe200078e0a07 */
[----:B------:R-:W-:Y:S02]  /*0170*/  @!P2 IADD3 R5, PT, PT, R5, 0x1, RZ ;  /* 0x000000010505a810 */ /* 0x000fe40007ffe0ff */
[----:B------:R-:W-:Y:S02]  /*0180*/  ISETP.NE.AND P2, PT, R3, RZ, PT ;  /* 0x000000ff0300720c */ /* 0x000fe40003f45270 */
[----:B------:R-:W-:-:S13]  /*0190*/  ISETP.GE.U32.AND P1, PT, R4, R7, PT ;  /* 0x000000070400720c */ /* 0x000fda0003f26070 */
[----:B------:R-:W-:Y:S01]  /*01a0*/  @P1 VIADD R5, R5, 0x1 ;  /* 0x0000000105051836 */ /* 0x000fe20000000000 */
[----:B------:R-:W-:-:S03]  /*01b0*/  ISETP.GE.AND P1, PT, R2, 0x1, PT ;  /* 0x000000010200780c */ /* 0x000fc60003f26270 */
[----:B------:R-:W-:-:S05]  /*01c0*/  IMAD.MOV.U32 R0, RZ, RZ, R5 ;  /* 0x000000ffff007224 */ /* 0x000fca00078e0005 */
[----:B------:R-:W-:Y:S02]  /*01d0*/  @!P0 IADD3 R0, PT, PT, -R0, RZ, RZ ;  /* 0x000000ff00008210 */ /* 0x000fe40007ffe1ff */
[----:B------:R-:W-:-:S03]  /*01e0*/  @!P2 LOP3.LUT R0, RZ, R3, RZ, 0x33, !PT ;  /* 0x00000003ff00a212 */ /* 0x000fc600078e33ff */
[----:B-12---:R-:W-:Y:S05]  /*01f0*/  @!P1 BRA `(.L_x_51) ;  /* 0x0000001400dc9947 */ /* 0x006fea0003800000 */
[----:B------:R-:W0:Y:S01]  /*0200*/  LDC R3, c[0x0][0x360] ;  /* 0x0000d800ff037b82 */ /* 0x000e220000000800 */
[----:B------:R-:W1:Y:S01]  /*0210*/  S2R R4, SR_TID.X ;  /* 0x0000000000047919 */ /* 0x000e620000002100 */
[----:B------:R-:W-:Y:S01]  /*0220*/  USHF.L.U32 UR5, UR8, 0x4, URZ ;  /* 0x0000000408057899 */ /* 0x000fe200080006ff */
[----:B------:R-:W-:Y:S01]  /*0230*/  IMAD.MOV.U32 R21, RZ, RZ, RZ ;  /* 0x000000ffff157224 */ /* 0x000fe200078e00ff */
[----:B------:R-:W-:Y:S01]  /*0240*/  UMOV UR4, URZ ;  /* 0x000000ff00047c82 */ /* 0x000fe20008000000 */
[----:B0-----:R-:W0:Y:S01]  /*0250*/  I2F.U32.RP R2, R3 ;  /* 0x0000000300027306 */ /* 0x001e220000209000 */
[----:B------:R-:W-:Y:S01]  /*0260*/  ISETP.NE.U32.AND P2, PT, R3, RZ, PT ;  /* 0x000000ff0300720c */ /* 0x000fe20003f45070 */
[----:B-1----:R-:W-:-:S05]  /*0270*/  IMAD.IADD R6, R4, 0x1, R3 ;  /* 0x0000000104067824 */ /* 0x002fca00078e0203 */
[C---:B------:R-:W-:Y:S01]  /*0280*/  ISETP.GE.U32.AND P0, PT, R6.reuse, 0x100, PT ;  /* 0x000001000600780c */ /* 0x040fe20003f06070 */
[----:B0-----:R-:W0:Y:S01]  /*0290*/  MUFU.RCP R2, R2 ;  /* 0x0000000200027308 */ /* 0x001e220000001000 */
[----:B------:R-:W-:Y:S02]  /*02a0*/  VIMNMX.U32 R5, PT, PT, R6, 0x100, !PT ;  /* 0x0000010006057848 */ /* 0x000fe40007fe0000 */
[----:B------:R-:W-:Y:S01]  /*02b0*/  SEL R7, RZ, 0x1, P0 ;  /* 0x00000001ff077807 */ /* 0x000fe20000000000 */
[----:B0-----:R-:W-:-:S03]  /*02c0*/  VIADD R8, R2, 0xffffffe ;  /* 0x0ffffffe02087836 */ /* 0x001fc60000000000 */
[----:B------:R-:W-:Y:S01]  /*02d0*/  IADD3 R2, PT, PT, R5, -R6, -R7 ;  /* 0x8000000605027210 */ /* 0x000fe20007ffe807 */
[----:B------:R0:W1:Y:S02]  /*02e0*/  F2I.FTZ.U32.TRUNC.NTZ R9, R8 ;  /* 0x0000000800097305 */ /* 0x000064000021f000 */
[----:B0-----:R-:W-:Y:S01]  /*02f0*/  IMAD.MOV.U32 R8, RZ, RZ, RZ ;  /* 0x000000ffff087224 */ /* 0x001fe200078e00ff */
[----:B-1----:R-:W-:-:S05]  /*0300*/  IADD3 R10, PT, PT, RZ, -R9, RZ ;  /* 0x80000009ff0a7210 */ /* 0x002fca0007ffe0ff */
[----:B------:R-:W-:-:S04]  /*0310*/  IMAD R11, R10, R3, RZ ;  /* 0x000000030a0b7224 */ /* 0x000fc800078e02ff */
[----:B------:R-:W-:Y:S01]  /*0320*/  IMAD.HI.U32 R9, R9, R11, R8 ;  /* 0x0000000b09097227 */ /* 0x000fe200078e0008 */
[----:B------:R-:W-:-:S03]  /*0330*/  LEA.HI R11, R6, UR5, RZ, 0x1c ;  /* 0x00000005060b7c11 */ /* 0x000fc6000f8fe0ff */
[----:B------:R-:W-:Y:S02]  /*0340*/  IMAD.IADD R8, R6, 0x1, R3 ;  /* 0x0000000106087824 */ /* 0x000fe400078e0203 */
[----:B------:R-:W-:Y:S01]  /*0350*/  IMAD.HI.U32 R10, R9, R2, RZ ;  /* 0x00000002090a7227 */ /* 0x000fe200078e00ff */
[----:B------:R-:W-:-:S03]  /*0360*/  LOP3.LUT R9, R4, 0xf, RZ, 0xc0, !PT ;  /* 0x0000000f04097812 */ /* 0x000fc600078ec0ff */
[----:B------:R-:W-:Y:S01]  /*0370*/  IMAD.IADD R12, R8, 0x1, R3 ;  /* 0x00000001080c7824 */ /* 0x000fe200078e0203 */
[----:B------:R-:W-:-:S05]  /*0380*/  IADD3 R5, PT, PT, -R10, RZ, RZ ;  /* 0x000000ff0a057210 */ /* 0x000fca0007ffe1ff */
[----:B------:R-:W-:Y:S01]  /*0390*/  IMAD R2, R3, R5, R2 ;  /* 0x0000000503027224 */ /* 0x000fe200078e0202 */
[----:B------:R-:W-:-:S04]  /*03a0*/  LEA.HI R5, R8, UR5, RZ, 0x1c ;  /* 0x0000000508057c11 */ /* 0x000fc8000f8fe0ff */
[----:B------:R-:W-:Y:S01]  /*03b0*/  ISETP.GE.U32.AND P0, PT, R2, R3, PT ;  /* 0x000000030200720c */ /* 0x000fe20003f06070 */
[----:B------:R-:W-:-:S12]  /*03c0*/  IMAD R13, R0, R5, RZ ;  /* 0x00000005000d7224 */ /* 0x000fd800078e02ff */
[----:B------:R-:W-:Y:S02]  /*03d0*/  @P0 IMAD.IADD R2, R2, 0x1, -R3 ;  /* 0x0000000102020824 */ /* 0x000fe400078e0a03 */
[----:B------:R-:W-:-:S03]  /*03e0*/  @P0 VIADD R10, R10, 0x1 ;  /* 0x000000010a0a0836 */ /* 0x000fc60000000000 */
[----:B------:R-:W-:-:S13]  /*03f0*/  ISETP.GE.U32.AND P1, PT, R2, R3, PT ;  /* 0x000000030200720c */ /* 0x000fda0003f26070 */
[----:B------:R-:W-:Y:S02]  /*0400*/  @P1 IADD3 R10, PT, PT, R10, 0x1, RZ ;  /* 0x000000010a0a1810 */ /* 0x000fe40007ffe0ff */
[----:B------:R-:W-:-:S04]  /*0410*/  @!P2 LOP3.LUT R10, RZ, R3, RZ, 0x33, !PT ;  /* 0x00000003ff0aa212 */ /* 0x000fc800078e33ff */
[----:B------:R-:W-:Y:S02]  /*0420*/  IADD3 R7, PT, PT, R7, R10, RZ ;  /* 0x0000000a07077210 */ /* 0x000fe40007ffe0ff */
[----:B------:R-:W-:-:S07]  /*0430*/  LOP3.LUT R10, R8, 0xf, RZ, 0xc0, !PT ;  /* 0x0000000f080a7812 */ /* 0x000fce00078ec0ff */
.L_x_69:
[----:B------:R-:W-:Y:S01]  /*0440*/  ISETP.GT.U32.AND P0, PT, R4, 0xff, PT ;  /* 0x000000ff0400780c */ /* 0x000fe20003f04070 */
[----:B------:R-:W-:-:S12]  /*0450*/  BSSY.RECONVERGENT B1, `(.L_x_52) ;  /* 0x000014c000017945 */ /* 0x000fd80003800200 */
[----:B------:R-:W-:Y:S05]  /*0460*/  @P0 BRA `(.L_x_53) ;  /* 0x0000001400280947 */ /* 0x000fea0003800000 */
[----:B------:R-:W-:Y:S01]  /*0470*/  LOP3.LUT R20, R7, 0x3, RZ, 0xc0, !PT ;  /* 0x0000000307147812 */ /* 0x000fe200078ec0ff */
[----:B------:R-:W-:Y:S01]  /*0480*/  BSSY.RECONVERGENT B0, `(.L_x_54) ;  /* 0x000008e000007945 */ /* 0x000fe20003800200 */
[----:B------:R-:W-:Y:S02]  /*0490*/  IMAD.MOV.U32 R18, RZ, RZ, R4 ;  /* 0x000000ffff127224 */ /* 0x000fe400078e0004 */
[----:B------:R-:W-:-:S13]  /*04a0*/  ISETP.NE.AND P0, PT, R20, 0x3, PT ;  /* 0x000000031400780c */ /* 0x000fda0003f05270 */
[----:B------:R-:W-:Y:S05]  /*04b0*/  @!P0 BRA `(.L_x_55) ;  /* 0x0000000800288947 */ /* 0x000fea0003800000 */
[----:B------:R-:W0:Y:S01]  /*04c0*/  LDC R19, c[0x0][0x3a0] ;  /* 0x0000e800ff137b82 */ /* 0x000e220000000800 */
[----:B------:R-:W-:Y:S01]  /*04d0*/  IADD3 R16, PT, PT, R9, UR4, RZ ;  /* 0x0000000409107c10 */ /* 0x000fe2000fffe0ff */
[----:B------:R-:W-:Y:S01]  /*04e0*/  BSSY.RECONVERGENT B2, `(.L_x_56) ;  /* 0x000002c000027945 */ /* 0x000fe20003800200 */
[----:B------:R-:W-:Y:S02]  /*04f0*/  LEA.HI R23, R4, UR5, RZ, 0x1c ;  /* 0x0000000504177c11 */ /* 0x000fe4000f8fe0ff */
[----:B------:R-:W-:-:S03]  /*0500*/  ISETP.NE.AND P1, PT, R20, RZ, PT ;  /* 0x000000ff1400720c */ /* 0x000fc60003f25270 */
[----:B------:R-:W1:Y:S01]  /*0510*/  LDC R2, c[0x0][0x39c] ;  /* 0x0000e700ff027b82 */ /* 0x000e620000000800 */
[----:B0-----:R-:W-:-:S04]  /*0520*/  ISETP.GE.AND P0, PT, R16, R19, PT ;  /* 0x000000131000720c */ /* 0x001fc80003f06270 */
[----:B-1----:R-:W-:-:S13]  /*0530*/  ISETP.GE.OR P0, PT, R23, R2, P0 ;  /* 0x000000021700720c */ /* 0x002fda0000706670 */
[----:B------:R-:W-:Y:S05]  /*0540*/  @P0 BRA `(.L_x_57) ;  /* 0x0000000000940947 */ /* 0x000fea0003800000 */
[----:B------:R-:W0:Y:S01]  /*0550*/  LDC R18, c[0x0][0x3a4] ;  /* 0x0000e900ff127b82 */ /* 0x000e220000000800 */
[----:B------:R-:W-:Y:S01]  /*0560*/  IABS R22, R16 ;  /* 0x0000001000167213 */ /* 0x000fe20000000000 */
[----:B------:R-:W-:Y:S01]  /*0570*/  IMAD R23, R0, R23, RZ ;  /* 0x0000001700177224 */ /* 0x000fe200078e02ff */
[-C--:B0-----:R-:W-:Y:S02]  /*0580*/  IABS R17, R18.reuse ;  /* 0x0000001200117213 */ /* 0x081fe40000000000 */
[----:B------:R-:W-:Y:S02]  /*0590*/  LOP3.LUT R16, R16, R18, RZ, 0x3c, !PT ;  /* 0x0000001210107212 */ /* 0x000fe400078e3cff */
[----:B------:R-:W0:Y:S02]  /*05a0*/  I2F.RP R24, R17 ;  /* 0x0000001100187306 */ /* 0x000e240000209400 */
[----:B------:R-:W-:-:S06]  /*05b0*/  ISETP.GE.AND P0, PT, R16, RZ, PT ;  /* 0x000000ff1000720c */ /* 0x000fcc0003f06270 */
        /* <DEDUP_REMOVED lines=16> */
[----:B------:R-:W0:Y:S08]  /*06c0*/  LDC.64 R16, c[0x0][0x380] ;  /* 0x0000e000ff107b82 */ /* 0x000e300000000a00 */
[----:B------:R-:W1:Y:S03]  /*06d0*/  LDC.64 R14, c[0x0][0x388] ;  /* 0x0000e200ff0e7b82 */ /* 0x000e660000000a00 */
[----:B------:R-:W-:-:S05]  /*06e0*/  @P2 VIADD R22, R22, 0x1 ;  /* 0x0000000116162836 */ /* 0x000fca0000000000 */
[----:B------:R-:W-:Y:S02]  /*06f0*/  @!P0 IADD3 R22, PT, PT, -R22, RZ, RZ ;  /* 0x000000ff16168210 */ /* 0x000fe40007ffe1ff */
[----:B------:R-:W-:-:S05]  /*0700*/  @!P3 LOP3.LUT R22, RZ, R18, RZ, 0x33, !PT ;  /* 0x00000012ff16b212 */ /* 0x000fca00078e33ff */
[----:B------:R-:W-:-:S04]  /*0710*/  IMAD.IADD R23, R23, 0x1, R22 ;  /* 0x0000000117177824 */ /* 0x000fc800078e0216 */
[----:B0-----:R-:W-:-:S04]  /*0720*/  IMAD.WIDE R16, R23, 0x2, R16 ;  /* 0x0000000217107825 */ /* 0x001fc800078e0210 */
[----:B-1----:R-:W-:Y:S02]  /*0730*/  IMAD.WIDE R14, R23, 0x2, R14 ;  /* 0x00000002170e7825 */ /* 0x002fe400078e020e */
[----:B------:R-:W2:Y:S04]  /*0740*/  LDG.E.U16.CONSTANT R16, desc[UR6][R16.64] ;  /* 0x0000000610107981 */ /* 0x000ea8000c1e9500 */
[----:B------:R-:W3:Y:S01]  /*0750*/  LDG.E.U16.CONSTANT R14, desc[UR6][R14.64] ;  /* 0x000000060e0e7981 */ /* 0x000ee2000c1e9500 */
[----:B--2---:R-:W-:Y:S02]  /*0760*/  HADD2.F32 R18, -RZ, R16.H0_H0 ;  /* 0x20000010ff127230 */ /* 0x004fe40000004100 */
[----:B---3--:R-:W-:-:S05]  /*0770*/  HADD2.F32 R23, -RZ, R14.H0_H0 ;  /* 0x2000000eff177230 */ /* 0x008fca0000004100 */
[----:B------:R-:W-:-:S04]  /*0780*/  FADD R18, R18, R23 ;  /* 0x0000001712127221 */ /* 0x000fc80000000000 */
[----:B------:R-:W-:-:S07]  /*0790*/  FADD R21, R21, R18 ;  /* 0x0000001215157221 */ /* 0x000fce0000000000 */
.L_x_57:
[----:B------:R-:W-:Y:S05]  /*07a0*/  BSYNC.RECONVERGENT B2 ;  /* 0x0000000000027941 */ /* 0x000fea0003800200 */
.L_x_56:
[----:B------:R-:W-:Y:S01]  /*07b0*/  IMAD.MOV.U32 R18, RZ, RZ, R6 ;  /* 0x000000ffff127224 */ /* 0x000fe200078e0006 */
[----:B------:R-:W-:Y:S06]  /*07c0*/  @!P1 BRA `(.L_x_55) ;  /* 0x0000000400649947 */ /* 0x000fec0003800000 */
[----:B------:R-:W-:Y:S01]  /*07d0*/  LOP3.LUT R16, R6, 0xf, RZ, 0xc0, !PT ;  /* 0x0000000f06107812 */ /* 0x000fe200078ec0ff */
[----:B------:R-:W-:Y:S01]  /*07e0*/  BSSY.RECONVERGENT B2, `(.L_x_58) ;  /* 0x000002b000027945 */ /* 0x000fe20003800200 */
[----:B------:R-:W-:Y:S02]  /*07f0*/  ISETP.NE.AND P1, PT, R20, 0x1, PT ;  /* 0x000000011400780c */ /* 0x000fe40003f25270 */
[----:B------:R-:W-:-:S04]  /*0800*/  IADD3 R16, PT, PT, R16, UR4, RZ ;  /* 0x0000000410107c10 */ /* 0x000fc8000fffe0ff */
[----:B------:R-:W-:-:S04]  /*0810*/  ISETP.GE.AND P0, PT, R16, R19, PT ;  /* 0x000000131000720c */ /* 0x000fc80003f06270 */
[----:B------:R-:W-:-:S13]  /*0820*/  ISETP.GE.OR P0, PT, R11, R2, P0 ;  /* 0x000000020b00720c */ /* 0x000fda0000706670 */
[----:B------:R-:W-:Y:S05]  /*0830*/  @P0 BRA `(.L_x_59) ;  /* 0x0000000000940947 */ /* 0x000fea0003800000 */
[----:B------:R-:W0:Y:S01]  /*0840*/  LDC R18, c[0x0][0x3a4] ;  /* 0x0000e900ff127b82 */ /* 0x000e220000000800 */
[----:B------:R-:W-:Y:S02]  /*0850*/  IABS R20, R16 ;  /* 0x0000001000147213 */ /* 0x000fe40000000000 */
[-C--:B0-----:R-:W-:Y:S02]  /*0860*/  IABS R17, R18.reuse ;  /* 0x0000001200117213 */ /* 0x081fe40000000000 */
[----:B------:R-:W-:Y:S02]  /*0870*/  LOP3.LUT R16, R16, R18, RZ, 0x3c, !PT ;  /* 0x0000001210107212 */ /* 0x000fe400078e3cff */
[----:B------:R-:W0:Y:S02]  /*0880*/  I2F.RP R22, R17 ;  /* 0x0000001100167306 */ /* 0x000e240000209400 */
[----:B------:R-:W-:-:S06]  /*0890*/  ISETP.GE.AND P0, PT, R16, RZ, PT ;  /* 0x000000ff1000720c */ /* 0x000fcc0003f06270 */
[----:B0-----:R-:W0:Y:S02]  /*08a0*/  MUFU.RCP R22, R22 ;  /* 0x0000001600167308 */ /* 0x001e240000001000 */
[----:B0-----:R-:W-:-:S06]  /*08b0*/  VIADD R23, R22, 0xffffffe ;  /* 0x0ffffffe16177836 */ /* 0x001fcc0000000000 */
[----:B------:R0:W1:Y:S02]  /*08c0*/  F2I.FTZ.U32.TRUNC.NTZ R15, R23 ;  /* 0x00000017000f7305 */ /* 0x000064000021f000 */
[----:B0-----:R-:W-:Y:S02]  /*08d0*/  IMAD R23, R0, R11, RZ ;  /* 0x0000000b00177224 */ /* 0x001fe400078e02ff */
[----:B-1----:R-:W-:-:S04]  /*08e0*/  IMAD.MOV R14, RZ, RZ, -R15 ;  /* 0x000000ffff0e7224 */ /* 0x002fc800078e0a0f */
[----:B------:R-:W-:Y:S02]  /*08f0*/  IMAD R25, R14, R17, RZ ;  /* 0x000000110e197224 */ /* 0x000fe400078e02ff */
[----:B------:R-:W-:-:S05]  /*0900*/  HFMA2 R14, -RZ, RZ, 0, 0 ;  /* 0x00000000ff0e7431 */ /* 0x000fca00000001ff */
        /* <DEDUP_REMOVED lines=24> */
.L_x_59:
[----:B------:R-:W-:Y:S05]  /*0a90*/  BSYNC.RECONVERGENT B2 ;  /* 0x0000000000027941 */ /* 0x000fea0003800200 */
.L_x_58:
[----:B------:R-:W-:Y:S01]  /*0aa0*/  IMAD.MOV.U32 R18, RZ, RZ, R8 ;  /* 0x000000ffff127224 */ /* 0x000fe200078e0008 */
[----:B------:R-:W-:Y:S06]  /*0ab0*/  @!P1 BRA `(.L_x_55) ;  /* 0x0000000000a89947 */ /* 0x000fec0003800000 */
[----:B------:R-:W-:Y:S01]  /*0ac0*/  IADD3 R16, PT, PT, R10, UR4, RZ ;  /* 0x000000040a107c10 */ /* 0x000fe2000fffe0ff */
[----:B------:R-:W-:-:S03]  /*0ad0*/  IMAD.MOV.U32 R18, RZ, RZ, R12 ;  /* 0x000000ffff127224 */ /* 0x000fc600078e000c */
        /* <DEDUP_REMOVED lines=11> */
[----:B------:R-:W0:Y:S02]  /*0b90*/  F2I.FTZ.U32.TRUNC.NTZ R15, R20 ;  /* 0x00000014000f7305 */ /* 0x000e24000021f000 */
[----:B0-----:R-:W-:-:S05]  /*0ba0*/  IADD3 R14, PT, PT, RZ, -R15, RZ ;  /* 0x8000000fff0e7210 */ /* 0x001fca0007ffe0ff */
        /* <DEDUP_REMOVED lines=12> */
[----:B------:R-:W0:Y:S08]  /*0c70*/  LDC.64 R16, c[0x0][0x380] ;  /* 0x0000e000ff107b82 */ /* 0x000e300000000a00 */
[----:B------:R-:W1:Y:S03]  /*0c80*/  LDC.64 R14, c[0x0][0x388] ;  /* 0x0000e200ff0e7b82 */ /* 0x000e660000000a00 */
[----:B------:R-:W-:-:S05]  /*0c90*/  @P0 IADD3 R18, PT, PT, R18, 0x1, RZ ;  /* 0x0000000112120810 */ /* 0x000fca0007ffe0ff */
[----:B------:R-:W-:Y:S01]  /*0ca0*/  @!P2 IMAD.MOV R18, RZ, RZ, -R18 ;  /* 0x000000ffff12a224 */ /* 0x000fe200078e0a12 */
[----:B------:R-:W-:-:S05]  /*0cb0*/  @!P1 LOP3.LUT R18, RZ, R2, RZ, 0x33, !PT ;  /* 0x00000002ff129212 */ /* 0x000fca00078e33ff */
[----:B------:R-:W-:-:S04]  /*0cc0*/  IMAD.IADD R19, R13, 0x1, R18 ;  /* 0x000000010d137824 */ /* 0x000fc800078e0212 */
[----:B0-----:R-:W-:-:S04]  /*0cd0*/  IMAD.WIDE R16, R19, 0x2, R16 ;  /* 0x0000000213107825 */ /* 0x001fc800078e0210 */
[----:B-1----:R-:W-:Y:S02]  /*0ce0*/  IMAD.WIDE R14, R19, 0x2, R14 ;  /* 0x00000002130e7825 */ /* 0x002fe400078e020e */
[----:B------:R-:W2:Y:S04]  /*0cf0*/  LDG.E.U16.CONSTANT R16, desc[UR6][R16.64] ;  /* 0x0000000610107981 */ /* 0x000ea8000c1e9500 */
[----:B------:R-:W3:Y:S01]  /*0d00*/  LDG.E.U16.CONSTANT R14, desc[UR6][R14.64] ;  /* 0x000000060e0e7981 */ /* 0x000ee2000c1e9500 */
[----:B------:R-:W-:Y:S01]  /*0d10*/  MOV R18, R12 ;  /* 0x0000000c00127202 */ /* 0x000fe20000000f00 */
[----:B--2---:R-:W-:Y:S02]  /*0d20*/  HADD2.F32 R2, -RZ, R16.H0_H0 ;  /* 0x20000010ff027230 */ /* 0x004fe40000004100 */
[----:B---3--:R-:W-:-:S05]  /*0d30*/  HADD2.F32 R19, -RZ, R14.H0_H0 ;  /* 0x2000000eff137230 */ /* 0x008fca0000004100 */
[----:B------:R-:W-:-:S04]  /*0d40*/  FADD R2, R2, R19 ;  /* 0x0000001302027221 */ /* 0x000fc80000000000 */
[----:B------:R-:W-:-:S07]  /*0d50*/  FADD R21, R21, R2 ;  /* 0x0000000215157221 */ /* 0x000fce0000000000 */
.L_x_55:
[----:B------:R-:W-:Y:S05]  /*0d60*/  BSYNC.RECONVERGENT B0 ;  /* 0x0000000000007941 */ /* 0x000fea0003800200 */
.L_x_54:
[----:B------:R-:W-:-:S13]  /*0d70*/  ISETP.GE.U32.AND P0, PT, R7, 0x3, PT ;  /* 0x000000030700780c */ /* 0x000fda0003f06070 */
[----:B------:R-:W-:Y:S05]  /*0d80*/  @!P0 BRA `(.L_x_53) ;  /* 0x0000000800e08947 */ /* 0x000fea0003800000 */
[C-C-:B------:R-:W-:Y:S02]  /*0d90*/  IMAD R20, R3.reuse, 0x2, R18.reuse ;  /* 0x0000000203147824 */ /* 0x140fe400078e0212 */
[----:B------:R-:W-:Y:S02]  /*0da0*/  IMAD R22, R3, 0x3, R18 ;  /* 0x0000000303167824 */ /* 0x000fe400078e0212 */
[----:B------:R-:W-:-:S07]  /*0db0*/  IMAD.IADD R24, R18, 0x1, R3 ;  /* 0x0000000112187824 */ /* 0x000fce00078e0203 */
.L_x_68:
[----:B------:R-:W0:Y:S01]  /*0dc0*/  LDC R19, c[0x0][0x3a0] ;  /* 0x0000e800ff137b82 */ /* 0x000e220000000800 */
[C---:B------:R-:W-:Y:S01]  /*0dd0*/  LOP3.LUT R28, R18.reuse, 0xf, RZ, 0xc0, !PT ;  /* 0x0000000f121c7812 */ /* 0x040fe200078ec0ff */
[----:B------:R-:W-:Y:S01]  /*0de0*/  BSSY.RECONVERGENT B0, `(.L_x_60) ;  /* 0x000002a000007945 */ /* 0x000fe20003800200 */
[----:B------:R-:W-:Y:S02]  /*0df0*/  LEA.HI R23, R18, UR5, RZ, 0x1c ;  /* 0x0000000512177c11 */ /* 0x000fe4000f8fe0ff */
[----:B------:R-:W-:-:S03]  /*0e00*/  IADD3 R28, PT, PT, R28, UR4, RZ ;  /* 0x000000041c1c7c10 */ /* 0x000fc6000fffe0ff */
[----:B------:R-:W1:Y:S01]  /*0e10*/  LDC R2, c[0x0][0x39c] ;  /* 0x0000e700ff027b82 */ /* 0x000e620000000800 */
[----:B0-----:R-:W-:-:S04]  /*0e20*/  ISETP.GE.AND P0, PT, R28, R19, PT ;  /* 0x000000131c00720c */ /* 0x001fc80003f06270 */
[----:B-1----:R-:W-:-:S13]  /*0e30*/  ISETP.GE.OR P0, PT, R23, R2, P0 ;  /* 0x000000021700720c */ /* 0x002fda0000706670 */
[----:B------:R-:W-:Y:S05]  /*0e40*/  @P0 BRA `(.L_x_61) ;  /* 0x00000000008c0947 */ /* 0x000fea0003800000 */
[----:B------:R-:W0:Y:S01]  /*0e50*/  LDC R25, c[0x0][0x3a4] ;  /* 0x0000e900ff197b82 */ /* 0x000e220000000800 */
[----:B------:R-:W-:Y:S01]  /*0e60*/  HFMA2 R14, -RZ, RZ, 0, 0 ;  /* 0x00000000ff0e7431 */ /* 0x000fe200000001ff */
[----:B0-----:R-:W-:Y:S02]  /*0e70*/  IABS R16, R25 ;  /* 0x0000001900107213 */ /* 0x001fe40000000000 */
[----:B------:R-:W-:Y:S02]  /*0e80*/  ISETP.NE.AND P2, PT, R25, RZ, PT ;  /* 0x000000ff1900720c */ /* 0x000fe40003f45270 */
        /* <DEDUP_REMOVED lines=8> */
[----:B------:R-:W-:-:S03]  /*0f10*/  LOP3.LUT R28, R28, R25, RZ, 0x3c, !PT ;  /* 0x000000191c1c7212 */ /* 0x000fc600078e3cff */
[----:B------:R-:W-:-:S04]  /*0f20*/  IMAD.HI.U32 R26, R14, R15, RZ ;  /* 0x0000000f0e1a7227 */ /* 0x000fc800078e00ff */
[----:B------:R-:W-:-:S04]  /*0f30*/  IMAD.MOV R14, RZ, RZ, -R26 ;  /* 0x000000ffff0e7224 */ /* 0x000fc800078e0a1a */
[----:B------:R-:W-:-:S05]  /*0f40*/  IMAD R15, R16, R14, R15 ;  /* 0x0000000e100f7224 */ /* 0x000fca00078e020f */
[----:B------:R-:W-:-:S13]  /*0f50*/  ISETP.GT.U32.AND P1, PT, R16, R15, PT ;  /* 0x0000000f1000720c */ /* 0x000fda0003f24070 */
[----:B------:R-:W-:Y:S01]  /*0f60*/  @!P1 IMAD.IADD R15, R15, 0x1, -R16 ;  /* 0x000000010f0f9824 */ /* 0x000fe200078e0a10 */
[----:B------:R-:W-:Y:S02]  /*0f70*/  @!P1 IADD3 R26, PT, PT, R26, 0x1, RZ ;  /* 0x000000011a1a9810 */ /* 0x000fe40007ffe0ff */
[----:B------:R-:W-:Y:S02]  /*0f80*/  ISETP.GE.AND P1, PT, R28, RZ, PT ;  /* 0x000000ff1c00720c */ /* 0x000fe40003f26270 */
[----:B------:R-:W-:Y:S02]  /*0f90*/  ISETP.GE.U32.AND P0, PT, R15, R16, PT ;  /* 0x000000100f00720c */ /* 0x000fe40003f06070 */
[----:B------:R-:W0:Y:S08]  /*0fa0*/  LDC.64 R14, c[0x0][0x380] ;  /* 0x0000e000ff0e7b82 */ /* 0x000e300000000a00 */
[----:B------:R-:W1:Y:S03]  /*0fb0*/  LDC.64 R16, c[0x0][0x388] ;  /* 0x0000e200ff107b82 */ /* 0x000e660000000a00 */
[----:B------:R-:W-:-:S04]  /*0fc0*/  @P0 VIADD R26, R26, 0x1 ;  /* 0x000000011a1a0836 */ /* 0x000fc80000000000 */
[----:B------:R-:W-:Y:S01]  /*0fd0*/  @!P1 IMAD.MOV R26, RZ, RZ, -R26 ;  /* 0x000000ffff1a9224 */ /* 0x000fe200078e0a1a */
[----:B------:R-:W-:-:S05]  /*0fe0*/  @!P2 LOP3.LUT R26, RZ, R25, RZ, 0x33, !PT ;  /* 0x00000019ff1aa212 */ /* 0x000fca00078e33ff */
[----:B------:R-:W-:-:S04]  /*0ff0*/  IMAD R23, R0, R23, R26 ;  /* 0x0000001700177224 */ /* 0x000fc800078e021a */
[----:B0-----:R-:W-:-:S06]  /*1000*/  IMAD.WIDE R14, R23, 0x2, R14 ;  /* 0x00000002170e7825 */ /* 0x001fcc00078e020e */
[----:B------:R-:W2:Y:S01]  /*1010*/  LDG.E.U16.CONSTANT R14, desc[UR6][R14.64] ;  /* 0x000000060e0e7981 */ /* 0x000ea2000c1e9500 */
[----:B-1----:R-:W-:-:S06]  /*1020*/  IMAD.WIDE R16, R23, 0x2, R16 ;  /* 0x0000000217107825 */ /* 0x002fcc00078e0210 */
[----:B------:R-:W3:Y:S01]  /*1030*/  LDG.E.U16.CONSTANT R16, desc[UR6][R16.64] ;  /* 0x0000000610107981 */ /* 0x000ee2000c1e9500 */
[----:B--2---:R-:W-:Y:S02]  /*1040*/  HADD2.F32 R23, -RZ, R14.H0_H0 ;  /* 0x2000000eff177230 */ /* 0x004fe40000004100 */
[----:B---3--:R-:W-:-:S05]  /*1050*/  HADD2.F32 R26, -RZ, R16.H0_H0 ;  /* 0x20000010ff1a7230 */ /* 0x008fca0000004100 */
[----:B------:R-:W-:-:S04]  /*1060*/  FADD R26, R23, R26 ;  /* 0x0000001a171a7221 */ /* 0x000fc80000000000 */
[----:B------:R-:W-:-:S07]  /*1070*/  FADD R21, R21, R26 ;  /* 0x0000001a15157221 */ /* 0x000fce0000000000 */
.L_x_61:
[----:B------:R-:W-:Y:S05]  /*1080*/  BSYNC.RECONVERGENT B0 ;  /* 0x0000000000007941 */ /* 0x000fea0003800200 */
.L_x_60:
[C---:B------:R-:W-:Y:S01]  /*1090*/  LOP3.LUT R28, R24.reuse, 0xf, RZ, 0xc0, !PT ;  /* 0x0000000f181c7812 */ /* 0x040fe200078ec0ff */
[----:B------:R-:W-:Y:S01]  /*10a0*/  BSSY.RECONVERGENT B0, `(.L_x_62) ;  /* 0x0000029000007945 */ /* 0x000fe20003800200 */
[----:B------:R-:W-:Y:S02]  /*10b0*/  LEA.HI R23, R24, UR5, RZ, 0x1c ;  /* 0x0000000518177c11 */ /* 0x000fe4000f8fe0ff */
[----:B------:R-:W-:-:S04]  /*10c0*/  IADD3 R28, PT, PT, R28, UR4, RZ ;  /* 0x000000041c1c7c10 */ /* 0x000fc8000fffe0ff */
[----:B------:R-:W-:-:S04]  /*10d0*/  ISETP.GE.AND P0, PT, R28, R19, PT ;  /* 0x000000131c00720c */ /* 0x000fc80003f06270 */
[----:B------:R-:W-:-:S13]  /*10e0*/  ISETP.GE.OR P0, PT, R23, R2, P0 ;  /* 0x000000021700720c */ /* 0x000fda0000706670 */
[----:B------:R-:W-:Y:S05]  /*10f0*/  @P0 BRA `(.L_x_63) ;  /* 0x00000000008c0947 */ /* 0x000fea0003800000 */
[----:B------:R-:W0:Y:S01]  /*1100*/  LDC R25, c[0x0][0x3a4] ;  /* 0x0000e900ff197b82 */ /* 0x000e220000000800 */
[----:B------:R-:W-:Y:S02]  /*1110*/  MOV R14, RZ ;  /* 0x000000ff000e7202 */ /* 0x000fe40000000f00 */
        /* <DEDUP_REMOVED lines=15> */
[-C--:B------:R-:W-:Y:S01]  /*1210*/  @!P1 IADD3 R15, PT, PT, R15, -R16.reuse, RZ ;  /* 0x800000100f0f9210 */ /* 0x080fe20007ffe0ff */
[----:B------:R-:W-:Y:S01]  /*1220*/  @!P1 VIADD R26, R26, 0x1 ;  /* 0x000000011a1a9836 */ /* 0x000fe20000000000 */
[----:B------:R-:W-:Y:S02]  /*1230*/  ISETP.GE.AND P1, PT, R28, RZ, PT ;  /* 0x000000ff1c00720c */ /* 0x000fe40003f26270 */
[----:B------:R-:W-:Y:S02]  /*1240*/  ISETP.GE.U32.AND P0, PT, R15, R16, PT ;  /* 0x000000100f00720c */ /* 0x000fe40003f06070 */
[----:B------:R-:W0:Y:S08]  /*1250*/  LDC.64 R16, c[0x0][0x380] ;  /* 0x0000e000ff107b82 */ /* 0x000e300000000a00 */
[----:B------:R-:W1:Y:S03]  /*1260*/  LDC.64 R14, c[0x0][0x388] ;  /* 0x0000e200ff0e7b82 */ /* 0x000e660000000a00 */
[----:B------:R-:W-:-:S05]  /*1270*/  @P0 IADD3 R26, PT, PT, R26, 0x1, RZ ;  /* 0x000000011a1a0810 */ /* 0x000fca0007ffe0ff */
[----:B------:R-:W-:Y:S01]  /*1280*/  @!P1 IMAD.MOV R26, RZ, RZ, -R26 ;  /* 0x000000ffff1a9224 */ /* 0x000fe200078e0a1a */
[----:B------:R-:W-:-:S05]  /*1290*/  @!P2 LOP3.LUT R26, RZ, R25, RZ, 0x33, !PT ;  /* 0x00000019ff1aa212 */ /* 0x000fca00078e33ff */
[----:B------:R-:W-:-:S04]  /*12a0*/  IMAD R23, R0, R23, R26 ;  /* 0x0000001700177224 */ /* 0x000fc800078e021a */
        /* <DEDUP_REMOVED lines=8> */
.L_x_63:
[----:B------:R-:W-:Y:S05]  /*1330*/  BSYNC.RECONVERGENT B0 ;  /* 0x0000000000007941 */ /* 0x000fea0003800200 */
.L_x_62:
[C---:B------:R-:W-:Y:S01]  /*1340*/  LOP3.LUT R16, R20.reuse, 0xf, RZ, 0xc0, !PT ;  /* 0x0000000f14107812 */ /* 0x040fe200078ec0ff */
[----:B------:R-:W-:Y:S01]  /*1350*/  BSSY.RECONVERGENT B0, `(.L_x_64) ;  /* 0x000002e000007945 */ /* 0x000fe20003800200 */
[----:B------:R-:W-:Y:S02]  /*1360*/  LEA.HI R23, R20, UR5, RZ, 0x1c ;  /* 0x0000000514177c11 */ /* 0x000fe4000f8fe0ff */
[----:B------:R-:W-:Y:S02]  /*1370*/  IADD3 R16, PT, PT, R16, UR4, RZ ;  /* 0x0000000410107c10 */ /* 0x000fe4000fffe0ff */
[----:B------:R-:W-:Y:S02]  /*1380*/  LOP3.LUT R26, R22, 0xf, RZ, 0xc0, !PT ;  /* 0x0000000f161a7812 */ /* 0x000fe400078ec0ff */
[----:B------:R-:W-:-:S03]  /*1390*/  ISETP.GE.AND P0, PT, R16, R19, PT ;  /* 0x000000131000720c */ /* 0x000fc60003f06270 */
[----:B------:R-:W-:Y:S01]  /*13a0*/  VIADD R26, R26, UR4 ;  /* 0x000000041a1a7c36 */ /* 0x000fe20008000000 */
[----:B------:R-:W-:-:S04]  /*13b0*/  ISETP.GE.OR P1, PT, R23, R2, P0 ;  /* 0x000000021700720c */ /* 0x000fc80000726670 */
[----:B------:R-:W-:Y:S02]  /*13c0*/  ISETP.GE.AND P2, PT, R26, R19, PT ;  /* 0x000000131a00720c */ /* 0x000fe40003f46270 */
[----:B------:R-:W-:-:S04]  /*13d0*/  LEA.HI R19, R22, UR5, RZ, 0x1c ;  /* 0x0000000516137c11 */ /* 0x000fc8000f8fe0ff */
[----:B------:R-:W-:-:S03]  /*13e0*/  ISETP.GE.OR P0, PT, R19, R2, P2 ;  /* 0x000000021300720c */ /* 0x000fc60001706670 */
[----:B------:R-:W-:Y:S10]  /*13f0*/  @P1 BRA `(.L_x_65) ;  /* 0x00000000008c1947 */ /* 0x000ff40003800000 */
[----:B------:R-:W0:Y:S02]  /*1400*/  LDC R2, c[0x0][0x3a4] ;  /* 0x0000e900ff027b82 */ /* 0x000e240000000800 */
[----:B0-----:R-:W-:Y:S02]  /*1410*/  IABS R17, R2 ;  /* 0x0000000200117213 */ /* 0x001fe40000000000 */
[----:B------:R-:W-:Y:S02]  /*1420*/  ISETP.NE.AND P3, PT, R2, RZ, PT ;  /* 0x000000ff0200720c */ /* 0x000fe40003f65270 */
[----:B------:R-:W0:Y:S08]  /*1430*/  I2F.RP R27, R17 ;  /* 0x00000011001b7306 */ /* 0x000e300000209400 */
[----:B0-----:R-:W0:Y:S02]  /*1440*/  MUFU.RCP R27, R27 ;  /* 0x0000001b001b7308 */ /* 0x001e240000001000 */
[----:B0-----:R-:W-:-:S06]  /*1450*/  IADD3 R28, PT, PT, R27, 0xffffffe, RZ ;  /* 0x0ffffffe1b1c7810 */ /* 0x001fcc0007ffe0ff */
[----:B------:R-:W0:Y:S02]  /*1460*/  F2I.FTZ.U32.TRUNC.NTZ R15, R28 ;  /* 0x0000001c000f7305 */ /* 0x000e24000021f000 */
[----:B0-----:R-:W-:-:S04]  /*1470*/  IMAD.MOV R14, RZ, RZ, -R15 ;  /* 0x000000ffff0e7224 */ /* 0x001fc800078e0a0f */
[----:B------:R-:W-:Y:S02]  /*1480*/  IMAD R25, R14, R17, RZ ;  /* 0x000000110e197224 */ /* 0x000fe400078e02ff */
[----:B------:R-:W-:-:S05]  /*1490*/  HFMA2 R14, -RZ, RZ, 0, 0 ;  /* 0x00000000ff0e7431 */ /* 0x000fca00000001ff */
        /* <DEDUP_REMOVED lines=25> */
.L_x_65:
[----:B------:R-:W-:Y:S05]  /*1630*/  BSYNC.RECONVERGENT B0 ;  /* 0x0000000000007941 */ /* 0x000fea0003800200 */
.L_x_64:
[----:B------:R-:W-:Y:S01]  /*1640*/  BSSY.RECONVERGENT B0, `(.L_x_66) ;  /* 0x0000026000007945 */ /* 0x000fe20003800200 */
[----:B------:R-:W-:-:S03]  /*1650*/  IADD3 R18, PT, PT, R3, R18, R3 ;  /* 0x0000001203127210 */ /* 0x000fc60007ffe003 */
[----:B------:R-:W-:Y:S05]  /*1660*/  @P0 BRA `(.L_x_67) ;  /* 0x00000000008c0947 */ /* 0x000fea0003800000 */
[----:B------:R-:W0:Y:S01]  /*1670*/  LDC R23, c[0x0][0x3a4] ;  /* 0x0000e900ff177b82 */ /* 0x000e220000000800 */
[----:B------:R-:W-:Y:S02]  /*1680*/  MOV R14, RZ ;  /* 0x000000ff000e7202 */ /* 0x000fe40000000f00 */
[----:B0-----:R-:W-:-:S04]  /*1690*/  IABS R16, R23 ;  /* 0x0000001700107213 */ /* 0x001fc80000000000 */
[----:B------:R-:W0:Y:S08]  /*16a0*/  I2F.RP R17, R16 ;  /* 0x0000001000117306 */ /* 0x000e300000209400 */
[----:B0-----:R-:W0:Y:S02]  /*16b0*/  MUFU.RCP R17, R17 ;  /* 0x0000001100117308 */ /* 0x001e240000001000 */
[----:B0-----:R-:W-:-:S06]  /*16c0*/  IADD3 R25, PT, PT, R17, 0xffffffe, RZ ;  /* 0x0ffffffe11197810 */ /* 0x001fcc0007ffe0ff */
[----:B------:R-:W0:Y:S02]  /*16d0*/  F2I.FTZ.U32.TRUNC.NTZ R15, R25 ;  /* 0x00000019000f7305 */ /* 0x000e24000021f000 */
[----:B0-----:R-:W-:-:S04]  /*16e0*/  IMAD.MOV R27, RZ, RZ, -R15 ;  /* 0x000000ffff1b7224 */ /* 0x001fc800078e0a0f */
[----:B------:R-:W-:-:S04]  /*16f0*/  IMAD R27, R27, R16, RZ ;  /* 0x000000101b1b7224 */ /* 0x000fc800078e02ff */
[----:B------:R-:W-:Y:S01]  /*1700*/  IMAD.HI.U32 R2, R15, R27, R14 ;  /* 0x0000001b0f027227 */ /* 0x000fe200078e000e */
[----:B------:R-:W-:Y:S02]  /*1710*/  IABS R15, R26 ;  /* 0x0000001a000f7213 */ /* 0x000fe40000000000 */
[----:B------:R-:W-:-:S03]  /*1720*/  LOP3.LUT R26, R26, R23, RZ, 0x3c, !PT ;  /* 0x000000171a1a7212 */ /* 0x000fc600078e3cff */
[----:B------:R-:W-:Y:S01]  /*1730*/  IMAD.HI.U32 R2, R2, R15, RZ ;  /* 0x0000000f02027227 */ /* 0x000fe200078e00ff */
[----:B------:R-:W-:-:S03]  /*1740*/  ISETP.GE.AND P2, PT, R26, RZ, PT ;  /* 0x000000ff1a00720c */ /* 0x000fc60003f46270 */
        /* <DEDUP_REMOVED lines=21> */
.L_x_67:
[----:B------:R-:W-:Y:S05]  /*18a0*/  BSYNC.RECONVERGENT B0 ;  /* 0x0000000000007941 */ /* 0x000fea0003800200 */
.L_x_66:
[C---:B------:R-:W-:Y:S01]  /*18b0*/  IADD3 R18, PT, PT, R3.reuse, R18, R3 ;  /* 0x0000001203127210 */ /* 0x040fe20007ffe003 */
[C---:B------:R-:W-:Y:S01]  /*18c0*/  IMAD R22, R3.reuse, 0x4, R22 ;  /* 0x0000000403167824 */ /* 0x040fe200078e0216 */
[C---:B------:R-:W-:Y:S02]  /*18d0*/  LEA R20, R3.reuse, R20, 0x2 ;  /* 0x0000001403147211 */ /* 0x040fe400078e10ff */
[----:B------:R-:W-:Y:S02]  /*18e0*/  ISETP.GE.U32.AND P0, PT, R18, 0x100, PT ;  /* 0x000001001200780c */ /* 0x000fe40003f06070 */
[----:B------:R-:W-:-:S11]  /*18f0*/  LEA R24, R3, R24, 0x2 ;  /* 0x0000001803187211 */ /* 0x000fd600078e10ff */
[----:B------:R-:W-:Y:S05]  /*1900*/  @!P0 BRA `(.L_x_68) ;  /* 0xfffffff4002c8947 */ /* 0x000fea000383ffff */
.L_x_53:
[----:B------:R-:W-:Y:S05]  /*1910*/  BSYNC.RECONVERGENT B1 ;  /* 0x0000000000017941 */ /* 0x000fea0003800200 */
.L_x_52:
[----:B------:R-:W0:Y:S01]  /*1920*/  LDCU UR9, c[0x0][0x3a0] ;  /* 0x00007400ff0977ac */ /* 0x000e220008000800 */
[----:B------:R-:W-:-:S04]  /*1930*/  UIADD3 UR4, UPT, UPT, UR4, 0x10, URZ ;  /* 0x0000001004047890 */ /* 0x000fc8000fffe0ff */
[----:B0-----:R-:W-:Y:S01]  /*1940*/  UISETP.GE.AND UP0, UPT, UR4, UR9, UPT ;  /* 0x000000090400728c */ /* 0x001fe2000bf06270 */
[----:B------:R-:W-:Y:S08]  /*1950*/  BAR.SYNC.DEFER_BLOCKING 0x0 ;  /* 0x0000000000007b1d */ /* 0x000ff00000010000 */
[----:B------:R-:W-:Y:S05]  /*1960*/  BRA.U !UP0, `(.L_x_69) ;  /* 0xffffffe908b47547 */ /* 0x000fea000b83ffff */
.L_x_51:
[----:B------:R-:W0:Y:S01]  /*1970*/  S2R R3, SR_TID.X ;  /* 0x0000000000037919 */ /* 0x000e220000002100 */
[----:B------:R-:W0:Y:S02]  /*1980*/  S2R R0, SR_CTAID.Y ;  /* 0x0000000000007919 */ /* 0x000e240000002600 */
[----:B0-----:R-:W-:-:S13]  /*1990*/  LOP3.LUT P0, RZ, R3, UR8, R0, 0xfe, !PT ;  /* 0x0000000803ff7c12 */ /* 0x001fda000f80fe00 */
[----:B------:R-:W-:Y:S05]  /*19a0*/  @P0 EXIT ;  /* 0x000000000000094d */ /* 0x000fea0003800000 */
[----:B------:R-:W0:Y:S01]  /*19b0*/  LDC.64 R2, c[0x0][0x390] ;  /* 0x0000e400ff027b82 */ /* 0x000e220000000a00 */
[----:B------:R-:W-:-:S05]  /*19c0*/  F2FP.F16.F32.PACK_AB R21, RZ, R21 ;  /* 0x00000015ff15723e */ /* 0x000fca00000000ff */
[----:B0-----:R-:W-:Y:S01]  /*19d0*/  STG.E.U16 desc[UR6][R2.64], R21 ;  /* 0x0000001502007986 */ /* 0x001fe2000c101506 */
[----:B------:R-:W-:Y:S05]  /*19e0*/  EXIT ;  /* 0x000000000000794d */ /* 0x000fea0003800000 */
.L_x_70:
        /* <DEDUP_REMOVED lines=9> */
.L_x_109:


//--------------------- .text._Z25profile_extract_bits_onlyILi16ELi16ELi16ELi8EEvPKiP6__halfiii --------------------------
	.section	.text._Z25profile_extract_bits_onlyILi16ELi16ELi16ELi8EEvPKiP6__halfiii,"ax",@progbits
	.align	128
        .global         _Z25profile_extract_bits_onlyILi16ELi16ELi16ELi8EEvPKiP6__halfiii
        .type           _Z25profile_extract_bits_onlyILi16ELi16ELi16ELi8EEvPKiP6__halfiii,@function
        .size           _Z25profile_extract_bits_onlyILi16ELi16ELi16ELi8EEvPKiP6__halfiii,(.L_x_110 - _Z25profile_extract_bits_onlyILi16ELi16ELi16ELi8EEvPKiP6__halfiii)
        .other          _Z25profile_extract_bits_onlyILi16ELi16ELi16ELi8EEvPKiP6__halfiii,@"STO_CUDA_ENTRY STV_DEFAULT"
_Z25profile_extract_bits_onlyILi16ELi16ELi16ELi8EEvPKiP6__halfiii:
.text._Z25profile_extract_bits_onlyILi16ELi16ELi16ELi8EEvPKiP6__halfiii:
[----:B------:R-:W-:Y:S01]  /*0000*/  LDC R1, c[0x0][0x37c] ;  /* 0x0000df00ff017b82 */ /* 0x000fe20000000800 */
[----:B------:R-:W0:Y:S07]  /*0010*/  LDCU UR5, c[0x0][0x398] ;  /* 0x00007300ff0577ac */ /* 0x000e2e0008000800 */
[----:B------:R-:W1:Y:S01]  /*0020*/  S2UR UR7, SR_CTAID.X ;  /* 0x00000000000779c3 */ /* 0x000e620000002500 */
[----:B------:R-:W-:Y:S01]  /*0030*/  IMAD.MOV.U32 R4, RZ, RZ, RZ ;  /* 0x000000ffff047224 */ /* 0x000fe200078e00ff */
[----:B------:R-:W2:Y:S01]  /*0040*/  LDCU.64 UR8, c[0x0][0x358] ;  /* 0x00006b00ff0877ac */ /* 0x000ea20008000a00 */
[----:B0-----:R-:W-:-:S02]  /*0050*/  UISETP.GE.AND UP0, UPT, UR5, 0x1, UPT ;  /* 0x000000010500788c */ /* 0x001fc4000bf06270 */
[----:B------:R-:W-:-:S04]  /*0060*/  USHF.R.S32.HI UR4, URZ, 0x1f, UR5 ;  /* 0x0000001fff047899 */ /* 0x000fc80008011405 */
[----:B------:R-:W-:-:S03]  /*0070*/  ULEA.HI UR4, UR4, UR5, URZ, 0x2 ;  /* 0x0000000504047291 */ /* 0x000fc6000f8f10ff */
[----:B--2---:R-:W-:Y:S09]  /*0080*/  BRA.U !UP0, `(.L_x_71) ;  /* 0x0000000908f07547 */ /* 0x004ff2000b800000 */
[----:B------:R-:W0:Y:S01]  /*0090*/  LDC R0, c[0x0][0x360] ;  /* 0x0000d800ff007b82 */ /* 0x000e220000000800 */
[----:B------:R-:W2:Y:S01]  /*00a0*/  S2R R3, SR_TID.X ;  /* 0x0000000000037919 */ /* 0x000ea20000002100 */
[----:B-1----:R-:W-:Y:S02]  /*00b0*/  USHF.L.U32 UR6, UR7, 0x4, URZ ;  /* 0x0000000407067899 */ /* 0x002fe400080006ff */
[----:B------:R-:W-:-:S03]  /*00c0*/  USHF.R.S32.HI UR5, URZ, 0x2, UR4 ;  /* 0x00000002ff057899 */ /* 0x000fc60008011404 */
[----:B------:R-:W-:Y:S01]  /*00d0*/  UMOV UR4, URZ ;  /* 0x000000ff00047c82 */ /* 0x000fe20008000000 */
[----:B0-----:R-:W0:Y:S01]  /*00e0*/  I2F.U32.RP R8, R0 ;  /* 0x0000000000087306 */ /* 0x001e220000209000 */
[----:B------:R-:W-:Y:S01]  /*00f0*/  ISETP.NE.U32.AND P2, PT, R0, RZ, PT ;  /* 0x000000ff0000720c */ /* 0x000fe20003f45070 */
[----:B--2---:R-:W-:-:S05]  /*0100*/  IMAD.IADD R5, R3, 0x1, R0 ;  /* 0x0000000103057824 */ /* 0x004fca00078e0200 */
[C---:B------:R-:W-:Y:S01]  /*0110*/  ISETP.GE.U32.AND P0, PT, R5.reuse, 0x100, PT ;  /* 0x000001000500780c */ /* 0x040fe20003f06070 */
[----:B0-----:R-:W0:Y:S01]  /*0120*/  MUFU.RCP R8, R8 ;  /* 0x0000000800087308 */ /* 0x001e220000001000 */
[----:B------:R-:W-:Y:S02]  /*0130*/  VIMNMX.U32 R2, PT, PT, R5, 0x100, !PT ;  /* 0x0000010005027848 */ /* 0x000fe40007fe0000 */
[----:B------:R-:W-:Y:S01]  /*0140*/  SEL R4, RZ, 0x1, P0 ;  /* 0x00000001ff047807 */ /* 0x000fe20000000000 */
[----:B0-----:R-:W-:-:S04]  /*0150*/  VIADD R6, R8, 0xffffffe ;  /* 0x0ffffffe08067836 */ /* 0x001fc80000000000 */
[----:B------:R0:W1:Y:S02]  /*0160*/  F2I.FTZ.U32.TRUNC.NTZ R7, R6 ;  /* 0x0000000600077305 */ /* 0x000064000021f000 */
[----:B0-----:R-:W-:Y:S02]  /*0170*/  IMAD.MOV.U32 R6, RZ, RZ, RZ ;  /* 0x000000ffff067224 */ /* 0x001fe400078e00ff */
[----:B-1----:R-:W-:-:S04]  /*0180*/  IMAD.MOV R9, RZ, RZ, -R7 ;  /* 0x000000ffff097224 */ /* 0x002fc800078e0a07 */
[----:B------:R-:W-:-:S04]  /*0190*/  IMAD R9, R9, R0, RZ ;  /* 0x0000000009097224 */ /* 0x000fc800078e02ff */
[----:B------:R-:W-:Y:S01]  /*01a0*/  IMAD.HI.U32 R8, R7, R9, R6 ;  /* 0x0000000907087227 */ /* 0x000fe200078e0006 */
[----:B------:R-:W-:Y:S02]  /*01b0*/  IADD3 R7, PT, PT, R2, -R5, -R4 ;  /* 0x8000000502077210 */ /* 0x000fe40007ffe804 */
[----:B------:R-:W-:-:S03]  /*01c0*/  LOP3.LUT R6, R3, 0xf, RZ, 0xc0, !PT ;  /* 0x0000000f03067812 */ /* 0x000fc600078ec0ff */
[----:B------:R-:W-:-:S04]  /*01d0*/  IMAD.HI.U32 R9, R8, R7, RZ ;  /* 0x0000000708097227 */ /* 0x000fc800078e00ff */
[----:B------:R-:W-:Y:S02]  /*01e0*/  IMAD.MOV R2, RZ, RZ, -R9 ;  /* 0x000000ffff027224 */ /* 0x000fe400078e0a09 */
[----:B------:R-:W-:Y:S02]  /*01f0*/  IMAD.SHL.U32 R8, R3, 0x8, RZ ;  /* 0x0000000803087824 */ /* 0x000fe400078e00ff */
[----:B------:R-:W-:-:S03]  /*0200*/  IMAD R7, R0, R2, R7 ;  /* 0x0000000200077224 */ /* 0x000fc600078e0207 */
[----:B------:R-:W-:Y:S02]  /*0210*/  LOP3.LUT R8, R8, 0x18, RZ, 0xc0, !PT ;  /* 0x0000001808087812 */ /* 0x000fe400078ec0ff */
[----:B------:R-:W-:-:S13]  /*0220*/  ISETP.GE.U32.AND P0, PT, R7, R0, PT ;  /* 0x000000000700720c */ /* 0x000fda0003f06070 */
[----:B------:R-:W-:Y:S02]  /*0230*/  @P0 IMAD.IADD R7, R7, 0x1, -R0 ;  /* 0x0000000107070824 */ /* 0x000fe400078e0a00 */
[----:B------:R-:W-:-:S03]  /*0240*/  @P0 VIADD R9, R9, 0x1 ;  /* 0x0000000109090836 */ /* 0x000fc60000000000 */
[----:B------:R-:W-:Y:S01]  /*0250*/  ISETP.GE.U32.AND P1, PT, R7, R0, PT ;  /* 0x000000000700720c */ /* 0x000fe20003f26070 */
[----:B------:R-:W-:-:S04]  /*0260*/  IMAD.IADD R7, R5, 0x1, R0 ;  /* 0x0000000105077824 */ /* 0x000fc800078e0200 */
[C---:B------:R-:W-:Y:S01]  /*0270*/  IMAD.SHL.U32 R12, R7.reuse, 0x8, RZ ;  /* 0x00000008070c7824 */ /* 0x040fe200078e00ff */
[C---:B------:R-:W-:Y:S01]  /*0280*/  LEA.HI R10, R7.reuse, UR6, RZ, 0x1c ;  /* 0x00000006070a7c11 */ /* 0x040fe2000f8fe0ff */
[----:B------:R-:W-:-:S03]  /*0290*/  IMAD.IADD R11, R7, 0x1, R0 ;  /* 0x00000001070b7824 */ /* 0x000fc600078e0200 */
[----:B------:R-:W-:-:S03]  /*02a0*/  LOP3.LUT R12, R12, 0x18, RZ, 0xc0, !PT ;  /* 0x000000180c0c7812 */ /* 0x000fc600078ec0ff */
[----:B------:R-:W-:Y:S01]  /*02b0*/  @P1 VIADD R9, R9, 0x1 ;  /* 0x0000000109091836 */ /* 0x000fe20000000000 */
[----:B------:R-:W-:-:S05]  /*02c0*/  @!P2 LOP3.LUT R9, RZ, R0, RZ, 0x33, !PT ;  /* 0x00000000ff09a212 */ /* 0x000fca00078e33ff */
[----:B------:R-:W-:Y:S02]  /*02d0*/  IMAD.IADD R2, R4, 0x1, R9 ;  /* 0x0000000104027824 */ /* 0x000fe400078e0209 */
[----:B------:R-:W-:Y:S02]  /*02e0*/  IMAD.SHL.U32 R9, R5, 0x8, RZ ;  /* 0x0000000805097824 */ /* 0x000fe400078e00ff */
[----:B------:R-:W-:-:S03]  /*02f0*/  IMAD.MOV.U32 R4, RZ, RZ, RZ ;  /* 0x000000ffff047224 */ /* 0x000fc600078e00ff */
[----:B------:R-:W-:-:S07]  /*0300*/  LOP3.LUT R9, R9, 0x18, RZ, 0xc0, !PT ;  /* 0x0000001809097812 */ /* 0x000fce00078ec0ff */
.L_x_81:
[----:B------:R-:W-:Y:S01]  /*0310*/  ISETP.GT.U32.AND P0, PT, R3, 0xff, PT ;  /* 0x000000ff0300780c */ /* 0x000fe20003f04070 */
[----:B------:R-:W0:Y:S01]  /*0320*/  LDCU UR10, c[0x0][0x398] ;  /* 0x00007300ff0a77ac */ /* 0x000e220008000800 */
[----:B------:R-:W-:Y:S01]  /*0330*/  BSSY.RECONVERGENT B1, `(.L_x_72) ;  /* 0x000008b000017945 */ /* 0x000fe20003800200 */
[----:B------:R-:W1:Y:S10]  /*0340*/  LDCU UR11, c[0x0][0x394] ;  /* 0x00007280ff0b77ac */ /* 0x000e740008000800 */
[----:B------:R-:W-:Y:S05]  /*0350*/  @P0 BRA `(.L_x_73) ;  /* 0x0000000800200947 */ /* 0x000fea0003800000 */
[----:B------:R-:W-:Y:S01]  /*0360*/  LOP3.LUT R19, R2, 0x3, RZ, 0xc0, !PT ;  /* 0x0000000302137812 */ /* 0x000fe200078ec0ff */
[----:B------:R-:W-:Y:S01]  /*0370*/  BSSY.RECONVERGENT B0, `(.L_x_74) ;  /* 0x000003a000007945 */ /* 0x000fe20003800200 */
[----:B------:R-:W-:Y:S02]  /*0380*/  IMAD.MOV.U32 R13, RZ, RZ, R3 ;  /* 0x000000ffff0d7224 */ /* 0x000fe400078e0003 */
[----:B------:R-:W-:-:S13]  /*0390*/  ISETP.NE.AND P0, PT, R19, 0x3, PT ;  /* 0x000000031300780c */ /* 0x000fda0003f05270 */
[----:B------:R-:W-:Y:S05]  /*03a0*/  @!P0 BRA `(.L_x_75) ;  /* 0x0000000000d88947 */ /* 0x000fea0003800000 */
[----:B------:R-:W2:Y:S01]  /*03b0*/  LDC R16, c[0x0][0x398] ;  /* 0x0000e600ff107b82 */ /* 0x000ea20000000800 */
[----:B------:R-:W-:Y:S01]  /*03c0*/  VIADD R13, R6, UR4 ;  /* 0x00000004060d7c36 */ /* 0x000fe20008000000 */
[----:B------:R-:W-:Y:S01]  /*03d0*/  LEA.HI R18, R3, UR6, RZ, 0x1c ;  /* 0x0000000603127c11 */ /* 0x000fe2000f8fe0ff */
[----:B------:R-:W-:Y:S01]  /*03e0*/  BSSY.RECONVERGENT B2, `(.L_x_76) ;  /* 0x000000e000027945 */ /* 0x000fe20003800200 */
[----:B------:R-:W-:-:S04]  /*03f0*/  ISETP.NE.AND P1, PT, R19, RZ, PT ;  /* 0x000000ff1300720c */ /* 0x000fc80003f25270 */
[----:B------:R-:W3:Y:S01]  /*0400*/  LDC R17, c[0x0][0x394] ;  /* 0x0000e500ff117b82 */ /* 0x000ee20000000800 */
[----:B--2---:R-:W-:-:S04]  /*0410*/  ISETP.GE.AND P0, PT, R13, R16, PT ;  /* 0x000000100d00720c */ /* 0x004fc80003f06270 */
[----:B---3--:R-:W-:-:S13]  /*0420*/  ISETP.GE.OR P0, PT, R18, R17, P0 ;  /* 0x000000111200720c */ /* 0x008fda0000706670 */
[----:B------:R-:W-:Y:S05]  /*0430*/  @P0 BRA `(.L_x_77) ;  /* 0x0000000000200947 */ /* 0x000fea0003800000 */
[----:B------:R-:W2:Y:S01]  /*0440*/  LDC.64 R14, c[0x0][0x380] ;  /* 0x0000e000ff0e7b82 */ /* 0x000ea20000000a00 */
[----:B------:R-:W-:-:S05]  /*0450*/  SHF.R.U32.HI R13, RZ, 0x2, R13 ;  /* 0x00000002ff0d7819 */ /* 0x000fca000001160d */
[----:B------:R-:W-:-:S04]  /*0460*/  IMAD R13, R18, UR5, R13 ;  /* 0x00000005120d7c24 */ /* 0x000fc8000f8e020d */
[----:B--2---:R-:W-:-:S06]  /*0470*/  IMAD.WIDE.U32 R14, R13, 0x4, R14 ;  /* 0x000000040d0e7825 */ /* 0x004fcc00078e000e */
[----:B------:R-:W2:Y:S02]  /*0480*/  LDG.E.CONSTANT R15, desc[UR8][R14.64] ;  /* 0x000000080e0f7981 */ /* 0x000ea4000c1e9900 */
[----:B--2---:R-:W-:-:S04]  /*0490*/  SHF.R.S32.HI R13, RZ, R8, R15 ;  /* 0x00000008ff0d7219 */ /* 0x004fc8000001140f */
[----:B------:R-:W-:-:S05]  /*04a0*/  LOP3.LUT R13, R13, 0xff, RZ, 0xc0, !PT ;  /* 0x000000ff0d0d7812 */ /* 0x000fca00078ec0ff */
[----:B------:R-:W-:-:S07]  /*04b0*/  IMAD.IADD R4, R4, 0x1, R13 ;  /* 0x0000000104047824 */ /* 0x000fce00078e020d */
.L_x_77:
[----:B01----:R-:W-:Y:S05]  /*04c0*/  BSYNC.RECONVERGENT B2 ;  /* 0x0000000000027941 */ /* 0x003fea0003800200 */
.L_x_76:
[----:B------:R-:W-:Y:S01]  /*04d0*/  IMAD.MOV.U32 R13, RZ, RZ, R5 ;  /* 0x000000ffff0d7224 */ /* 0x000fe200078e0005 */
[----:B------:R-:W-:Y:S06]  /*04e0*/  @!P1 BRA `(.L_x_75) ;  /* 0x0000000000889947 */ /* 0x000fec0003800000 */
[C---:B------:R-:W-:Y:S01]  /*04f0*/  LOP3.LUT R13, R5.reuse, 0xf, RZ, 0xc0, !PT ;  /* 0x0000000f050d7812 */ /* 0x040fe200078ec0ff */
[----:B------:R-:W-:Y:S01]  /*0500*/  BSSY.RECONVERGENT B2, `(.L_x_78) ;  /* 0x000000f000027945 */ /* 0x000fe20003800200 */
[----:B------:R-:W-:Y:S02]  /*0510*/  LEA.HI R18, R5, UR6, RZ, 0x1c ;  /* 0x0000000605127c11 */ /* 0x000fe4000f8fe0ff */
[----:B------:R-:W-:Y:S01]  /*0520*/  ISETP.NE.AND P1, PT, R19, 0x1, PT ;  /* 0x000000011300780c */ /* 0x000fe20003f25270 */
[----:B------:R-:W-:-:S05]  /*0530*/  VIADD R13, R13, UR4 ;  /* 0x000000040d0d7c36 */ /* 0x000fca0008000000 */
[----:B------:R-:W-:-:S04]  /*0540*/  ISETP.GE.AND P0, PT, R13, R16, PT ;  /* 0x000000100d00720c */ /* 0x000fc80003f06270 */
[----:B------:R-:W-:-:S13]  /*0550*/  ISETP.GE.OR P0, PT, R18, R17, P0 ;  /* 0x000000111200720c */ /* 0x000fda0000706670 */
[----:B------:R-:W-:Y:S05]  /*0560*/  @P0 BRA `(.L_x_79) ;  /* 0x0000000000200947 */ /* 0x000fea0003800000 */
[----:B------:R-:W0:Y:S01]  /*0570*/  LDC.64 R14, c[0x0][0x380] ;  /* 0x0000e000ff0e7b82 */ /* 0x000e220000000a00 */
[----:B------:R-:W-:-:S05]  /*0580*/  SHF.R.U32.HI R13, RZ, 0x2, R13 ;  /* 0x00000002ff0d7819 */ /* 0x000fca000001160d */
[----:B------:R-:W-:-:S04]  /*0590*/  IMAD R13, R18, UR5, R13 ;  /* 0x00000005120d7c24 */ /* 0x000fc8000f8e020d */
[----:B0-----:R-:W-:-:S06]  /*05a0*/  IMAD.WIDE.U32 R14, R13, 0x4, R14 ;  /* 0x000000040d0e7825 */ /* 0x001fcc00078e000e */
[----:B------:R-:W2:Y:S02]  /*05b0*/  LDG.E.CONSTANT R14, desc[UR8][R14.64] ;  /* 0x000000080e0e7981 */ /* 0x000ea4000c1e9900 */
[----:B--2---:R-:W-:-:S04]  /*05c0*/  SHF.R.S32.HI R13, RZ, R9, R14 ;  /* 0x00000009ff0d7219 */ /* 0x004fc8000001140e */
[----:B------:R-:W-:-:S05]  /*05d0*/  LOP3.LUT R13, R13, 0xff, RZ, 0xc0, !PT ;  /* 0x000000ff0d0d7812 */ /* 0x000fca00078ec0ff */
[----:B------:R-:W-:-:S07]  /*05e0*/  IMAD.IADD R4, R4, 0x1, R13 ;  /* 0x0000000104047824 */ /* 0x000fce00078e020d */
.L_x_79:
[----:B------:R-:W-:Y:S05]  /*05f0*/  BSYNC.RECONVERGENT B2 ;  /* 0x0000000000027941 */ /* 0x000fea0003800200 */
.L_x_78:
[----:B------:R-:W-:Y:S01]  /*0600*/  IMAD.MOV.U32 R13, RZ, RZ, R7 ;  /* 0x000000ffff0d7224 */ /* 0x000fe200078e0007 */
[----:B------:R-:W-:Y:S06]  /*0610*/  @!P1 BRA `(.L_x_75) ;  /* 0x00000000003c9947 */ /* 0x000fec0003800000 */
[----:B------:R-:W-:Y:S01]  /*0620*/  LOP3.LUT R19, R7, 0xf, RZ, 0xc0, !PT ;  /* 0x0000000f07137812 */ /* 0x000fe200078ec0ff */
[----:B------:R-:W-:-:S04]  /*0630*/  IMAD.MOV.U32 R13, RZ, RZ, R11 ;  /* 0x000000ffff0d7224 */ /* 0x000fc800078e000b */
[----:B------:R-:W-:-:S05]  /*0640*/  VIADD R19, R19, UR4 ;  /* 0x0000000413137c36 */ /* 0x000fca0008000000 */
[----:B------:R-:W-:-:S04]  /*0650*/  ISETP.GE.AND P0, PT, R19, R16, PT ;  /* 0x000000101300720c */ /* 0x000fc80003f06270 */
[----:B------:R-:W-:-:S13]  /*0660*/  ISETP.GE.OR P0, PT, R10, R17, P0 ;  /* 0x000000110a00720c */ /* 0x000fda0000706670 */
[----:B------:R-:W-:Y:S05]  /*0670*/  @P0 BRA `(.L_x_75) ;  /* 0x0000000000240947 */ /* 0x000fea0003800000 */
[----:B------:R-:W0:Y:S01]  /*0680*/  LDC.64 R14, c[0x0][0x380] ;  /* 0x0000e000ff0e7b82 */ /* 0x000e220000000a00 */
[----:B------:R-:W-:-:S05]  /*0690*/  IMAD R16, R10, UR5, RZ ;  /* 0x000000050a107c24 */ /* 0x000fca000f8e02ff */
[----:B------:R-:W-:-:S05]  /*06a0*/  LEA.HI R13, R19, R16, RZ, 0x1e ;  /* 0x00000010130d7211 */ /* 0x000fca00078ff0ff */
[----:B0-----:R-:W-:-:S06]  /*06b0*/  IMAD.WIDE.U32 R14, R13, 0x4, R14 ;  /* 0x000000040d0e7825 */ /* 0x001fcc00078e000e */
[----:B------:R-:W2:Y:S02]  /*06c0*/  LDG.E.CONSTANT R15, desc[UR8][R14.64] ;  /* 0x000000080e0f7981 */ /* 0x000ea4000c1e9900 */
[----:B--2---:R-:W-:-:S04]  /*06d0*/  SHF.R.S32.HI R13, RZ, R12, R15 ;  /* 0x0000000cff0d7219 */ /* 0x004fc8000001140f */
[----:B------:R-:W-:Y:S01]  /*06e0*/  LOP3.LUT R17, R13, 0xff, RZ, 0xc0, !PT ;  /* 0x000000ff0d117812 */ /* 0x000fe200078ec0ff */
[----:B------:R-:W-:-:S04]  /*06f0*/  IMAD.MOV.U32 R13, RZ, RZ, R11 ;  /* 0x000000ffff0d7224 */ /* 0x000fc800078e000b */
[----:B------:R-:W-:-:S07]  /*0700*/  IMAD.IADD R4, R4, 0x1, R17 ;  /* 0x0000000104047824 */ /* 0x000fce00078e0211 */
.L_x_75:
[----:B01----:R-:W-:Y:S05]  /*0710*/  BSYNC.RECONVERGENT B0 ;  /* 0x0000000000007941 */ /* 0x003fea0003800200 */
.L_x_74:
[----:B------:R-:W-:-:S13]  /*0720*/  ISETP.GE.U32.AND P0, PT, R2, 0x3, PT ;  /* 0x000000030200780c */ /* 0x000fda0003f06070 */
[----:B------:R-:W-:Y:S05]  /*0730*/  @!P0 BRA `(.L_x_73) ;  /* 0x0000000400288947 */ /* 0x000fea0003800000 */
[C---:B------:R-:W-:Y:S02]  /*0740*/  IMAD.SHL.U32 R23, R13.reuse, 0x8, RZ ;  /* 0x000000080d177824 */ /* 0x040fe400078e00ff */
[----:B------:R-:W-:Y:S02]  /*0750*/  IMAD.IADD R18, R13, 0x1, R0 ;  /* 0x000000010d127824 */ /* 0x000fe400078e0200 */
[C-C-:B------:R-:W-:Y:S02]  /*0760*/  IMAD R29, R0.reuse, 0x2, R13.reuse ;  /* 0x00000002001d7824 */ /* 0x140fe400078e020d */
[C---:B------:R-:W-:Y:S02]  /*0770*/  IMAD R21, R0.reuse, 0x3, R13 ;  /* 0x0000000300157824 */ /* 0x040fe400078e020d */
[C-C-:B------:R-:W-:Y:S02]  /*0780*/  IMAD R27, R0.reuse, 0x10, R23.reuse ;  /* 0x00000010001b7824 */ /* 0x140fe400078e0217 */
[----:B------:R-:W-:-:S02]  /*0790*/  IMAD R25, R0, 0x18, R23 ;  /* 0x0000001800197824 */ /* 0x000fc400078e0217 */
[----:B------:R-:W-:-:S07]  /*07a0*/  IMAD.SHL.U32 R19, R18, 0x8, RZ ;  /* 0x0000000812137824 */ /* 0x000fce00078e00ff */
.L_x_80:
[C---:B------:R-:W-:Y:S02]  /*07b0*/  LOP3.LUT R14, R13.reuse, 0xf, RZ, 0xc0, !PT ;  /* 0x0000000f0d0e7812 */ /* 0x040fe400078ec0ff */
[----:B------:R-:W-:-:S03]  /*07c0*/  LEA.HI R17, R13, UR6, RZ, 0x1c ;  /* 0x000000060d117c11 */ /* 0x000fc6000f8fe0ff */
[----:B------:R-:W-:-:S05]  /*07d0*/  VIADD R16, R14, UR4 ;  /* 0x000000040e107c36 */ /* 0x000fca0008000000 */
[----:B------:R-:W-:-:S04]  /*07e0*/  ISETP.GE.AND P0, PT, R16, UR10, PT ;  /* 0x0000000a10007c0c */ /* 0x000fc8000bf06270 */
[----:B------:R-:W-:-:S13]  /*07f0*/  ISETP.GE.OR P0, PT, R17, UR11, P0 ;  /* 0x0000000b11007c0c */ /* 0x000fda0008706670 */
[----:B------:R-:W0:Y:S01]  /*0800*/  @!P0 LDC.64 R14, c[0x0][0x380] ;  /* 0x0000e000ff0e8b82 */ /* 0x000e220000000a00 */
[----:B------:R-:W-:-:S05]  /*0810*/  @!P0 SHF.R.U32.HI R16, RZ, 0x2, R16 ;  /* 0x00000002ff108819 */ /* 0x000fca0000011610 */
[----:B------:R-:W-:Y:S01]  /*0820*/  @!P0 IMAD R17, R17, UR5, R16 ;  /* 0x0000000511118c24 */ /* 0x000fe2000f8e0210 */
[----:B------:R-:W-:-:S05]  /*0830*/  LOP3.LUT R16, R18, 0xf, RZ, 0xc0, !PT ;  /* 0x0000000f12107812 */ /* 0x000fca00078ec0ff */
[----:B------:R-:W-:-:S05]  /*0840*/  VIADD R22, R16, UR4 ;  /* 0x0000000410167c36 */ /* 0x000fca0008000000 */
[----:B------:R-:W-:Y:S01]  /*0850*/  ISETP.GE.AND P1, PT, R22, UR10, PT ;  /* 0x0000000a16007c0c */ /* 0x000fe2000bf26270 */
[----:B0-----:R-:W-:Y:S01]  /*0860*/  @!P0 IMAD.WIDE.U32 R14, R17, 0x4, R14 ;  /* 0x00000004110e8825 */ /* 0x001fe200078e000e */
[----:B------:R-:W-:-:S04]  /*0870*/  LEA.HI R17, R18, UR6, RZ, 0x1c ;  /* 0x0000000612117c11 */ /* 0x000fc8000f8fe0ff */
[----:B------:R-:W-:Y:S01]  /*0880*/  ISETP.GE.OR P1, PT, R17, UR11, P1 ;  /* 0x0000000b11007c0c */ /* 0x000fe20008f26670 */
[----:B------:R0:W2:Y:S01]  /*0890*/  @!P0 LDG.E.CONSTANT R20, desc[UR8][R14.64] ;  /* 0x000000080e148981 */ /* 0x0000a2000c1e9900 */
[----:B------:R-:W-:-:S05]  /*08a0*/  LOP3.LUT R16, R29, 0xf, RZ, 0xc0, !PT ;  /* 0x0000000f1d107812 */ /* 0x000fca00078ec0ff */
[----:B------:R-:W-:-:S05]  /*08b0*/  VIADD R24, R16, UR4 ;  /* 0x0000000410187c36 */ /* 0x000fca0008000000 */
[----:B------:R-:W-:Y:S01]  /*08c0*/  ISETP.GE.AND P2, PT, R24, UR10, PT ;  /* 0x0000000a18007c0c */ /* 0x000fe2000bf46270 */
[----:B0-----:R-:W0:Y:S01]  /*08d0*/  @!P1 LDC.64 R14, c[0x0][0x380] ;  /* 0x0000e000ff0e9b82 */ /* 0x001e220000000a00 */
[----:B------:R-:W-:-:S05]  /*08e0*/  @!P1 SHF.R.U32.HI R16, RZ, 0x2, R22 ;  /* 0x00000002ff109819 */ /* 0x000fca0000011616 */
[----:B------:R-:W-:Y:S01]  /*08f0*/  @!P1 IMAD R17, R17, UR5, R16 ;  /* 0x0000000511119c24 */ /* 0x000fe2000f8e0210 */
[----:B------:R-:W-:Y:S02]  /*0900*/  LEA.HI R16, R29, UR6, RZ, 0x1c ;  /* 0x000000061d107c11 */ /* 0x000fe4000f8fe0ff */
[----:B------:R-:W-:Y:S02]  /*0910*/  LOP3.LUT R26, R21, 0xf, RZ, 0xc0, !PT ;  /* 0x0000000f151a7812 */ /* 0x000fe400078ec0ff */
[----:B------:R-:W-:-:S03]  /*0920*/  ISETP.GE.OR P2, PT, R16, UR11, P2 ;  /* 0x0000000b10007c0c */ /* 0x000fc60009746670 */
[----:B------:R-:W-:Y:S01]  /*0930*/  VIADD R28, R26, UR4 ;  /* 0x000000041a1c7c36 */ /* 0x000fe20008000000 */
[----:B------:R-:W-:-:S04]  /*0940*/  LEA.HI R26, R21, UR6, RZ, 0x1c ;  /* 0x00000006151a7c11 */ /* 0x000fc8000f8fe0ff */
[----:B------:R-:W-:-:S05]  /*0950*/  ISETP.GE.AND P3, PT, R28, UR10, PT ;  /* 0x0000000a1c007c0c */ /* 0x000fca000bf66270 */
[----:B------:R-:W-:Y:S01]  /*0960*/  @!P2 SHF.R.U32.HI R24, RZ, 0x2, R24 ;  /* 0x00000002ff18a819 */ /* 0x000fe20000011618 */
[----:B0-----:R-:W-:Y:S01]  /*0970*/  @!P1 IMAD.WIDE.U32 R14, R17, 0x4, R14 ;  /* 0x00000004110e9825 */ /* 0x001fe200078e000e */
[----:B------:R-:W-:-:S03]  /*0980*/  ISETP.GE.OR P3, PT, R26, UR11, P3 ;  /* 0x0000000b1a007c0c */ /* 0x000fc60009f66670 */
[----:B------:R-:W-:Y:S01]  /*0990*/  @!P2 IMAD R24, R16, UR5, R24 ;  /* 0x000000051018ac24 */ /* 0x000fe2000f8e0218 */
[----:B------:R0:W3:Y:S01]  /*09a0*/  @!P1 LDG.E.CONSTANT R22, desc[UR8][R14.64] ;  /* 0x000000080e169981 */ /* 0x0000e2000c1e9900 */
[----:B------:R-:W1:Y:S08]  /*09b0*/  @!P2 LDC.64 R16, c[0x0][0x380] ;  /* 0x0000e000ff10ab82 */ /* 0x000e700000000a00 */
[----:B0-----:R-:W0:Y:S01]  /*09c0*/  @!P3 LDC.64 R14, c[0x0][0x380] ;  /* 0x0000e000ff0ebb82 */ /* 0x001e220000000a00 */
[----:B-1----:R-:W-:Y:S01]  /*09d0*/  @!P2 IMAD.WIDE.U32 R16, R24, 0x4, R16 ;  /* 0x000000041810a825 */ /* 0x002fe200078e0010 */
[----:B------:R-:W-:-:S05]  /*09e0*/  @!P3 SHF.R.U32.HI R24, RZ, 0x2, R28 ;  /* 0x00000002ff18b819 */ /* 0x000fca000001161c */
[----:B------:R-:W-:Y:S01]  /*09f0*/  @!P3 IMAD R24, R26, UR5, R24 ;  /* 0x000000051a18bc24 */ /* 0x000fe2000f8e0218 */
[----:B------:R1:W4:Y:S03]  /*0a00*/  @!P2 LDG.E.CONSTANT R16, desc[UR8][R16.64] ;  /* 0x000000081010a981 */ /* 0x000326000c1e9900 */
[----:B0-----:R-:W-:-:S06]  /*0a10*/  @!P3 IMAD.WIDE.U32 R14, R24, 0x4, R14 ;  /* 0x00000004180eb825 */ /* 0x001fcc00078e000e */
[----:B------:R0:W5:Y:S01]  /*0a20*/  @!P3 LDG.E.CONSTANT R14, desc[UR8][R14.64] ;  /* 0x000000080e0eb981 */ /* 0x000162000c1e9900 */
[----:B------:R-:W-:Y:S02]  /*0a30*/  @!P0 LOP3.LUT R26, R23, 0x18, RZ, 0xc0, !PT ;  /* 0x00000018171a8812 */ /* 0x000fe400078ec0ff */
[----:B------:R-:W-:-:S04]  /*0a40*/  IADD3 R13, PT, PT, R0, R13, R0 ;  /* 0x0000000d000d7210 */ /* 0x000fc80007ffe000 */
[C---:B------:R-:W-:Y:S01]  /*0a50*/  IADD3 R13, PT, PT, R0.reuse, R13, R0 ;  /* 0x0000000d000d7210 */ /* 0x040fe20007ffe000 */
[C---:B------:R-:W-:Y:S02]  /*0a60*/  IMAD R18, R0.reuse, 0x4, R18 ;  /* 0x0000000400127824 */ /* 0x040fe400078e0212 */
[C---:B------:R-:W-:Y:S02]  /*0a70*/  IMAD R29, R0.reuse, 0x4, R29 ;  /* 0x00000004001d7824 */ /* 0x040fe400078e021d */
[C---:B------:R-:W-:Y:S02]  /*0a80*/  IMAD R21, R0.reuse, 0x4, R21 ;  /* 0x0000000400157824 */ /* 0x040fe400078e0215 */
[----:B------:R-:W-:Y:S01]  /*0a90*/  IMAD R23, R0, 0x20, R23 ;  /* 0x0000002000177824 */ /* 0x000fe200078e0217 */
[----:B--2---:R-:W-:-:S04]  /*0aa0*/  @!P0 SHF.R.S32.HI R20, RZ, R26, R20 ;  /* 0x0000001aff148219 */ /* 0x004fc80000011414 */
[----:B------:R-:W-:-:S05]  /*0ab0*/  @!P0 LOP3.LUT R20, R20, 0xff, RZ, 0xc0, !PT ;  /* 0x000000ff14148812 */ /* 0x000fca00078ec0ff */
[----:B------:R-:W-:Y:S01]  /*0ac0*/  @!P0 IMAD.IADD R4, R4, 0x1, R20 ;  /* 0x0000000104048824 */ /* 0x000fe200078e0214 */
[----:B------:R-:W-:Y:S02]  /*0ad0*/  @!P1 LOP3.LUT R20, R19, 0x18, RZ, 0xc0, !PT ;  /* 0x0000001813149812 */ /* 0x000fe400078ec0ff */
[----:B------:R-:W-:Y:S01]  /*0ae0*/  ISETP.GE.U32.AND P0, PT, R13, 0x100, PT ;  /* 0x000001000d00780c */ /* 0x000fe20003f06070 */
[----:B------:R-:W-:Y:S01]  /*0af0*/  IMAD R19, R0, 0x20, R19 ;  /* 0x0000002000137824 */ /* 0x000fe200078e0213 */
[----:B---3--:R-:W-:Y:S02]  /*0b00*/  @!P1 SHF.R.S32.HI R20, RZ, R20, R22 ;  /* 0x00000014ff149219 */ /* 0x008fe40000011416 */
[----:B------:R-:W-:Y:S02]  /*0b10*/  @!P2 LOP3.LUT R22, R27, 0x18, RZ, 0xc0, !PT ;  /* 0x000000181b16a812 */ /* 0x000fe400078ec0ff */
[----:B-1----:R-:W-:Y:S02]  /*0b20*/  @!P1 LOP3.LUT R17, R20, 0xff, RZ, 0xc0, !PT ;  /* 0x000000ff14119812 */ /* 0x002fe400078ec0ff */
[----:B------:R-:W-:-:S03]  /*0b30*/  @!P3 LOP3.LUT R20, R25, 0x18, RZ, 0xc0, !PT ;  /* 0x000000181914b812 */ /* 0x000fc600078ec0ff */
[----:B------:R-:W-:Y:S02]  /*0b40*/  @!P1 IMAD.IADD R4, R4, 0x1, R17 ;  /* 0x0000000104049824 */ /* 0x000fe400078e0211 */
[C---:B------:R-:W-:Y:S02]  /*0b50*/  IMAD R27, R0.reuse, 0x20, R27 ;  /* 0x00000020001b7824 */ /* 0x040fe400078e021b */
[----:B------:R-:W-:Y:S01]  /*0b60*/  IMAD R25, R0, 0x20, R25 ;  /* 0x0000002000197824 */ /* 0x000fe200078e0219 */
[----:B----4-:R-:W-:-:S04]  /*0b70*/  @!P2 SHF.R.S32.HI R16, RZ, R22, R16 ;  /* 0x00000016ff10a219 */ /* 0x010fc80000011410 */
[----:B0-----:R-:W-:Y:S02]  /*0b80*/  @!P2 LOP3.LUT R15, R16, 0xff, RZ, 0xc0, !PT ;  /* 0x000000ff100fa812 */ /* 0x001fe400078ec0ff */
[----:B-----5:R-:W-:-:S03]  /*0b90*/  @!P3 SHF.R.S32.HI R14, RZ, R20, R14 ;  /* 0x00000014ff0eb219 */ /* 0x020fc6000001140e */
[----:B------:R-:W-:Y:S01]  /*0ba0*/  @!P2 IMAD.IADD R4, R4, 0x1, R15 ;  /* 0x000000010404a824 */ /* 0x000fe200078e020f */
[----:B------:R-:W-:-:S05]  /*0bb0*/  @!P3 LOP3.LUT R17, R14, 0xff, RZ, 0xc0, !PT ;  /* 0x000000ff0e11b812 */ /* 0x000fca00078ec0ff */
[----:B------:R-:W-:Y:S01]  /*0bc0*/  @!P3 IMAD.IADD R4, R4, 0x1, R17 ;  /* 0x000000010404b824 */ /* 0x000fe200078e0211 */
[----:B------:R-:W-:Y:S06]  /*0bd0*/  @!P0 BRA `(.L_x_80) ;  /* 0xfffffff800f48947 */ /* 0x000fec000383ffff */
.L_x_73:
[----:B01----:R-:W-:Y:S05]  /*0be0*/  BSYNC.RECONVERGENT B1 ;  /* 0x0000000000017941 */ /* 0x003fea0003800200 */
.L_x_72:
[----:B------:R-:W0:Y:S01]  /*0bf0*/  LDCU UR10, c[0x0][0x398] ;  /* 0x00007300ff0a77ac */ /* 0x000e220008000800 */
[----:B------:R-:W-:-:S04]  /*0c00*/  UIADD3 UR4, UPT, UPT, UR4, 0x10, URZ ;  /* 0x0000001004047890 */ /* 0x000fc8000fffe0ff */
[----:B0-----:R-:W-:Y:S01]  /*0c10*/  UISETP.GE.AND UP0, UPT, UR4, UR10, UPT ;  /* 0x0000000a0400728c */ /* 0x001fe2000bf06270 */
[----:B------:R-:W-:Y:S08]  /*0c20*/  BAR.SYNC.DEFER_BLOCKING 0x0 ;  /* 0x0000000000007b1d */ /* 0x000ff00000010000 */
[----:B------:R-:W-:Y:S05]  /*0c30*/  BRA.U !UP0, `(.L_x_81) ;  /* 0xfffffff508b47547 */ /* 0x000fea000b83ffff */
[----:B------:R-:W-:-:S07]  /*0c40*/  I2FP.F32.S32 R4, R4 ;  /* 0x0000000400047245 */ /* 0x000fce0000201400 */
.L_x_71:
[----:B------:R-:W1:Y:S01]  /*0c50*/  S2R R3, SR_TID.X ;  /* 0x0000000000037919 */ /* 0x000e620000002100 */
[----:B------:R-:W1:Y:S02]  /*0c60*/  S2R R0, SR_CTAID.Y ;  /* 0x0000000000007919 */ /* 0x000e640000002600 */
[----:B-1----:R-:W-:-:S13]  /*0c70*/  LOP3.LUT P0, RZ, R3, UR7, R0, 0xfe, !PT ;  /* 0x0000000703ff7c12 */ /* 0x002fda000f80fe00 */
[----:B------:R-:W-:Y:S05]  /*0c80*/  @P0 EXIT ;  /* 0x000000000000094d */ /* 0x000fea0003800000 */
[----:B------:R-:W0:Y:S01]  /*0c90*/  LDC.64 R2, c[0x0][0x388] ;  /* 0x0000e200ff027b82 */ /* 0x000e220000000a00 */
[----:B------:R-:W-:-:S05]  /*0ca0*/  F2FP.F16.F32.PACK_AB R4, RZ, R4 ;  /* 0x00000004ff04723e */ /* 0x000fca00000000ff */
[----:B0-----:R-:W-:Y:S01]  /*0cb0*/  STG.E.U16 desc[UR8][R2.64], R4 ;  /* 0x0000000402007986 */ /* 0x001fe2000c101508 */
[----:B------:R-:W-:Y:S05]  /*0cc0*/  EXIT ;  /* 0x000000000000794d */ /* 0x000fea0003800000 */
.L_x_82:
        /* <DEDUP_REMOVED lines=11> */
.L_x_110:


//--------------------- .text._Z24profile_load_packed_onlyILi16ELi16ELi16ELi8EEvPKiP6__halfiii --------------------------
	.section	.text._Z24profile_load_packed_onlyILi16ELi16ELi16ELi8EEvPKiP6__halfiii,"ax",@progbits
	.align	128
        .global         _Z24profile_load_packed_onlyILi16ELi16ELi16ELi8EEvPKiP6__halfiii
        .type           _Z24profile_load_packed_onlyILi16ELi16ELi16ELi8EEvPKiP6__halfiii,@function
        .size           _Z24profile_load_packed_onlyILi16ELi16ELi16ELi8EEvPKiP6__halfiii,(.L_x_111 - _Z24profile_load_packed_onlyILi16ELi16ELi16ELi8EEvPKiP6__halfiii)
        .other          _Z24profile_load_packed_onlyILi16ELi16ELi16ELi8EEvPKiP6__halfiii,@"STO_CUDA_ENTRY STV_DEFAULT"
_Z24profile_load_packed_onlyILi16ELi16ELi16ELi8EEvPKiP6__halfiii:
.text._Z24profile_load_packed_onlyILi16ELi16ELi16ELi8EEvPKiP6__halfiii:
        /* <DEDUP_REMOVED lines=19> */
[C---:B------:R-:W-:Y:S02]  /*0130*/  VIMNMX.U32 R2, PT, PT, R5.reuse, 0x100, !PT ;  /* 0x0000010005027848 */ /* 0x040fe40007fe0000 */
[----:B------:R-:W-:Y:S02]  /*0140*/  SEL R4, RZ, 0x1, P0 ;  /* 0x00000001ff047807 */ /* 0x000fe40000000000 */
[----:B------:R-:W-:Y:S01]  /*0150*/  LEA.HI R10, R5, UR6, RZ, 0x1c ;  /* 0x00000006050a7c11 */ /* 0x000fe2000f8fe0ff */
[----:B0-----:R-:W-:-:S04]  /*0160*/  VIADD R6, R8, 0xffffffe ;  /* 0x0ffffffe08067836 */ /* 0x001fc80000000000 */
[----:B------:R0:W1:Y:S02]  /*0170*/  F2I.FTZ.U32.TRUNC.NTZ R7, R6 ;  /* 0x0000000600077305 */ /* 0x000064000021f000 */
[----:B0-----:R-:W-:Y:S02]  /*0180*/  IMAD.MOV.U32 R6, RZ, RZ, RZ ;  /* 0x000000ffff067224 */ /* 0x001fe400078e00ff */
[----:B-1----:R-:W-:-:S04]  /*0190*/  IMAD.MOV R9, RZ, RZ, -R7 ;  /* 0x000000ffff097224 */ /* 0x002fc800078e0a07 */
[----:B------:R-:W-:-:S04]  /*01a0*/  IMAD R9, R9, R0, RZ ;  /* 0x0000000009097224 */ /* 0x000fc800078e02ff */
[----:B------:R-:W-:Y:S01]  /*01b0*/  IMAD.HI.U32 R8, R7, R9, R6 ;  /* 0x0000000907087227 */ /* 0x000fe200078e0006 */
[----:B------:R-:W-:Y:S02]  /*01c0*/  IADD3 R7, PT, PT, R2, -R5, -R4 ;  /* 0x8000000502077210 */ /* 0x000fe40007ffe804 */
[----:B------:R-:W-:-:S03]  /*01d0*/  LEA.HI R6, R3, UR6, RZ, 0x1c ;  /* 0x0000000603067c11 */ /* 0x000fc6000f8fe0ff */
[----:B------:R-:W-:-:S04]  /*01e0*/  IMAD.HI.U32 R9, R8, R7, RZ ;  /* 0x0000000708097227 */ /* 0x000fc800078e00ff */
[----:B------:R-:W-:-:S04]  /*01f0*/  IMAD.MOV R2, RZ, RZ, -R9 ;  /* 0x000000ffff027224 */ /* 0x000fc800078e0a09 */
[----:B------:R-:W-:-:S05]  /*0200*/  IMAD R7, R0, R2, R7 ;  /* 0x0000000200077224 */ /* 0x000fca00078e0207 */
[----:B------:R-:W-:-:S13]  /*0210*/  ISETP.GE.U32.AND P0, PT, R7, R0, PT ;  /* 0x000000000700720c */ /* 0x000fda0003f06070 */
[----:B------:R-:W-:Y:S02]  /*0220*/  @P0 IMAD.IADD R7, R7, 0x1, -R0 ;  /* 0x0000000107070824 */ /* 0x000fe400078e0a00 */
[----:B------:R-:W-:-:S03]  /*0230*/  @P0 VIADD R9, R9, 0x1 ;  /* 0x0000000109090836 */ /* 0x000fc60000000000 */
[----:B------:R-:W-:Y:S01]  /*0240*/  ISETP.GE.U32.AND P1, PT, R7, R0, PT ;  /* 0x000000000700720c */ /* 0x000fe20003f26070 */
[----:B------:R-:W-:-:S04]  /*0250*/  IMAD.IADD R7, R5, 0x1, R0 ;  /* 0x0000000105077824 */ /* 0x000fc800078e0200 */
[C---:B------:R-:W-:Y:S01]  /*0260*/  IMAD.IADD R18, R7.reuse, 0x1, R0 ;  /* 0x0000000107127824 */ /* 0x040fe200078e0200 */
[C---:B------:R-:W-:Y:S02]  /*0270*/  LEA.HI R8, R7.reuse, UR6, RZ, 0x1c ;  /* 0x0000000607087c11 */ /* 0x040fe4000f8fe0ff */
[----:B------:R-:W-:-:S03]  /*0280*/  LOP3.LUT R11, R7, 0xf, RZ, 0xc0, !PT ;  /* 0x0000000f070b7812 */ /* 0x000fc600078ec0ff */
[----:B------:R-:W-:Y:S02]  /*0290*/  IMAD R19, R8, UR5, RZ ;  /* 0x0000000508137c24 */ /* 0x000fe4000f8e02ff */
[----:B------:R-:W-:Y:S01]  /*02a0*/  @P1 VIADD R9, R9, 0x1 ;  /* 0x0000000109091836 */ /* 0x000fe20000000000 */
[----:B------:R-:W-:-:S05]  /*02b0*/  @!P2 LOP3.LUT R9, RZ, R0, RZ, 0x33, !PT ;  /* 0x00000000ff09a212 */ /* 0x000fca00078e33ff */
[----:B------:R-:W-:Y:S01]  /*02c0*/  IMAD.IADD R2, R4, 0x1, R9 ;  /* 0x0000000104027824 */ /* 0x000fe200078e0209 */
[----:B------:R-:W-:Y:S01]  /*02d0*/  LOP3.LUT R9, R3, 0xf, RZ, 0xc0, !PT ;  /* 0x0000000f03097812 */ /* 0x000fe200078ec0ff */
[----:B------:R-:W-:-:S03]  /*02e0*/  IMAD.MOV.U32 R4, RZ, RZ, RZ ;  /* 0x000000ffff047224 */ /* 0x000fc600078e00ff */
[----:B------:R-:W-:-:S07]  /*02f0*/  LOP3.LUT R20, R2, 0x3, RZ, 0xc0, !PT ;  /* 0x0000000302147812 */ /* 0x000fce00078ec0ff */
.L_x_93:
[----:B------:R-:W-:Y:S01]  /*0300*/  ISETP.GT.U32.AND P0, PT, R3, 0xff, PT ;  /* 0x000000ff0300780c */ /* 0x000fe20003f04070 */
[----:B------:R-:W0:Y:S01]  /*0310*/  LDCU UR10, c[0x0][0x398] ;  /* 0x00007300ff0a77ac */ /* 0x000e220008000800 */
[----:B------:R-:W-:Y:S01]  /*0320*/  BSSY.RECONVERGENT B1, `(.L_x_84) ;  /* 0x000006c000017945 */ /* 0x000fe20003800200 */
[----:B------:R-:W1:Y:S10]  /*0330*/  LDCU UR11, c[0x0][0x394] ;  /* 0x00007280ff0b77ac */ /* 0x000e740008000800 */
[----:B------:R-:W-:Y:S05]  /*0340*/  @P0 BRA `(.L_x_85) ;  /* 0x0000000400a40947 */ /* 0x000fea0003800000 */
[----:B------:R-:W-:Y:S01]  /*0350*/  ISETP.NE.AND P0, PT, R20, 0x3, PT ;  /* 0x000000031400780c */ /* 0x000fe20003f05270 */
[----:B------:R-:W-:Y:S01]  /*0360*/  BSSY.RECONVERGENT B0, `(.L_x_86) ;  /* 0x000002f000007945 */ /* 0x000fe20003800200 */
[----:B------:R-:W-:-:S11]  /*0370*/  IMAD.MOV.U32 R23, RZ, RZ, R3 ;  /* 0x000000ffff177224 */ /* 0x000fd600078e0003 */
[----:B------:R-:W-:Y:S05]  /*0380*/  @!P0 BRA `(.L_x_87) ;  /* 0x0000000000b08947 */ /* 0x000fea0003800000 */
[----:B------:R-:W2:Y:S01]  /*0390*/  LDC R14, c[0x0][0x398] ;  /* 0x0000e600ff0e7b82 */ /* 0x000ea20000000800 */
[----:B------:R-:W-:Y:S01]  /*03a0*/  VIADD R17, R9, UR4 ;  /* 0x0000000409117c36 */ /* 0x000fe20008000000 */
[----:B------:R-:W-:Y:S01]  /*03b0*/  BSSY.RECONVERGENT B2, `(.L_x_88) ;  /* 0x000000c000027945 */ /* 0x000fe20003800200 */
[----:B------:R-:W-:-:S05]  /*03c0*/  ISETP.NE.AND P1, PT, R20, RZ, PT ;  /* 0x000000ff1400720c */ /* 0x000fca0003f25270 */
        /* <DEDUP_REMOVED lines=9> */
[----:B--2---:R-:W-:-:S07]  /*0460*/  IMAD.IADD R4, R4, 0x1, R13 ;  /* 0x0000000104047824 */ /* 0x004fce00078e020d */
.L_x_89:
[----:B01----:R-:W-:Y:S05]  /*0470*/  BSYNC.RECONVERGENT B2 ;  /* 0x0000000000027941 */ /* 0x003fea0003800200 */
.L_x_88:
[----:B------:R-:W-:Y:S01]  /*0480*/  IMAD.MOV.U32 R23, RZ, RZ, R5 ;  /* 0x000000ffff177224 */ /* 0x000fe200078e0005 */
[----:B------:R-:W-:Y:S06]  /*0490*/  @!P1 BRA `(.L_x_87) ;  /* 0x00000000006c9947 */ /* 0x000fec0003800000 */
[----:B------:R-:W-:Y:S01]  /*04a0*/  LOP3.LUT R12, R5, 0xf, RZ, 0xc0, !PT ;  /* 0x0000000f050c7812 */ /* 0x000fe200078ec0ff */
[----:B------:R-:W-:Y:S01]  /*04b0*/  BSSY.RECONVERGENT B2, `(.L_x_90) ;  /* 0x000000c000027945 */ /* 0x000fe20003800200 */
[----:B------:R-:W-:-:S03]  /*04c0*/  ISETP.NE.AND P1, PT, R20, 0x1, PT ;  /* 0x000000011400780c */ /* 0x000fc60003f25270 */
        /* <DEDUP_REMOVED lines=9> */
[----:B--2---:R-:W-:-:S07]  /*0560*/  IADD3 R4, PT, PT, R4, R13, RZ ;  /* 0x0000000d04047210 */ /* 0x004fce0007ffe0ff */
.L_x_91:
[----:B------:R-:W-:Y:S05]  /*0570*/  BSYNC.RECONVERGENT B2 ;  /* 0x0000000000027941 */ /* 0x000fea0003800200 */
.L_x_90:
[----:B------:R-:W-:Y:S01]  /*0580*/  IMAD.MOV.U32 R23, RZ, RZ, R7 ;  /* 0x000000ffff177224 */ /* 0x000fe200078e0007 */
[----:B------:R-:W-:Y:S06]  /*0590*/  @!P1 BRA `(.L_x_87) ;  /* 0x00000000002c9947 */ /* 0x000fec0003800000 */
[----:B------:R-:W-:Y:S02]  /*05a0*/  VIADD R16, R11, UR4 ;  /* 0x000000040b107c36 */ /* 0x000fe40008000000 */
[----:B------:R-:W-:-:S03]  /*05b0*/  IMAD.MOV.U32 R23, RZ, RZ, R18 ;  /* 0x000000ffff177224 */ /* 0x000fc600078e0012 */
[----:B------:R-:W-:-:S04]  /*05c0*/  ISETP.GE.AND P0, PT, R16, R14, PT ;  /* 0x0000000e1000720c */ /* 0x000fc80003f06270 */
[----:B------:R-:W-:-:S13]  /*05d0*/  ISETP.GE.OR P0, PT, R8, R15, P0 ;  /* 0x0000000f0800720c */ /* 0x000fda0000706670 */
[----:B------:R-:W-:Y:S05]  /*05e0*/  @P0 BRA `(.L_x_87) ;  /* 0x0000000000180947 */ /* 0x000fea0003800000 */
[----:B------:R-:W0:Y:S01]  /*05f0*/  LDC.64 R12, c[0x0][0x380] ;  /* 0x0000e000ff0c7b82 */ /* 0x000e220000000a00 */
[----:B------:R-:W-:-:S05]  /*0600*/  LEA.HI R15, R16, R19, RZ, 0x1e ;  /* 0x00000013100f7211 */ /* 0x000fca00078ff0ff */
[----:B0-----:R-:W-:-:S06]  /*0610*/  IMAD.WIDE.U32 R12, R15, 0x4, R12 ;  /* 0x000000040f0c7825 */ /* 0x001fcc00078e000c */
[----:B------:R-:W2:Y:S01]  /*0620*/  LDG.E.CONSTANT R13, desc[UR8][R12.64] ;  /* 0x000000080c0d7981 */ /* 0x000ea2000c1e9900 */
[----:B------:R-:W-:Y:S02]  /*0630*/  IMAD.MOV.U32 R23, RZ, RZ, R18 ;  /* 0x000000ffff177224 */ /* 0x000fe400078e0012 */
[----:B--2---:R-:W-:-:S07]  /*0640*/  IMAD.IADD R4, R4, 0x1, R13 ;  /* 0x0000000104047824 */ /* 0x004fce00078e020d */
.L_x_87:
[----:B01----:R-:W-:Y:S05]  /*0650*/  BSYNC.RECONVERGENT B0 ;  /* 0x0000000000007941 */ /* 0x003fea0003800200 */
.L_x_86:
[----:B------:R-:W-:-:S13]  /*0660*/  ISETP.GE.U32.AND P0, PT, R2, 0x3, PT ;  /* 0x000000030200780c */ /* 0x000fda0003f06070 */
[----:B------:R-:W-:Y:S05]  /*0670*/  @!P0 BRA `(.L_x_85) ;  /* 0x0000000000d88947 */ /* 0x000fea0003800000 */
[C-C-:B------:R-:W-:Y:S02]  /*0680*/  IMAD R25, R0.reuse, 0x2, R23.reuse ;  /* 0x0000000200197824 */ /* 0x140fe400078e0217 */
[----:B------:R-:W-:Y:S02]  /*0690*/  IMAD R21, R0, 0x3, R23 ;  /* 0x0000000300157824 */ /* 0x000fe400078e0217 */
[----:B------:R-:W-:-:S07]  /*06a0*/  IMAD.IADD R27, R23, 0x1, R0 ;  /* 0x00000001171b7824 */ /* 0x000fce00078e0200 */
.L_x_92:
[C---:B------:R-:W-:Y:S02]  /*06b0*/  LOP3.LUT R12, R23.reuse, 0xf, RZ, 0xc0, !PT ;  /* 0x0000000f170c7812 */ /* 0x040fe400078ec0ff */
[----:B------:R-:W-:Y:S02]  /*06c0*/  LEA.HI R14, R23, UR6, RZ, 0x1c ;  /* 0x00000006170e7c11 */ /* 0x000fe4000f8fe0ff */
[----:B------:R-:W-:Y:S01]  /*06d0*/  LOP3.LUT R16, R25, 0xf, RZ, 0xc0, !PT ;  /* 0x0000000f19107812 */ /* 0x000fe200078ec0ff */
[----:B------:R-:W-:Y:S01]  /*06e0*/  VIADD R29, R12, UR4 ;  /* 0x000000040c1d7c36 */ /* 0x000fe20008000000 */
[----:B------:R-:W-:Y:S02]  /*06f0*/  LOP3.LUT R12, R27, 0xf, RZ, 0xc0, !PT ;  /* 0x0000000f1b0c7812 */ /* 0x000fe400078ec0ff */
[----:B------:R-:W-:Y:S02]  /*0700*/  IADD3 R16, PT, PT, R16, UR4, RZ ;  /* 0x0000000410107c10 */ /* 0x000fe4000fffe0ff */
[----:B------:R-:W-:Y:S01]  /*0710*/  ISETP.GE.AND P0, PT, R29, UR10, PT ;  /* 0x0000000a1d007c0c */ /* 0x000fe2000bf06270 */
[----:B------:R-:W-:Y:S01]  /*0720*/  VIADD R12, R12, UR4 ;  /* 0x000000040c0c7c36 */ /* 0x000fe20008000000 */
[----:B------:R-:W-:-:S02]  /*0730*/  ISETP.GE.AND P2, PT, R16, UR10, PT ;  /* 0x0000000a10007c0c */ /* 0x000fc4000bf46270 */
[----:B------:R-:W-:Y:S02]  /*0740*/  ISETP.GE.OR P0, PT, R14, UR11, P0 ;  /* 0x0000000b0e007c0c */ /* 0x000fe40008706670 */
[----:B------:R-:W-:Y:S02]  /*0750*/  LEA.HI R17, R25, UR6, RZ, 0x1c ;  /* 0x0000000619117c11 */ /* 0x000fe4000f8fe0ff */
[----:B------:R-:W-:Y:S02]  /*0760*/  LEA.HI R22, R27, UR6, RZ, 0x1c ;  /* 0x000000061b167c11 */ /* 0x000fe4000f8fe0ff */
[----:B------:R-:W-:Y:S02]  /*0770*/  ISETP.GE.AND P1, PT, R12, UR10, PT ;  /* 0x0000000a0c007c0c */ /* 0x000fe4000bf26270 */
[----:B------:R-:W-:Y:S02]  /*0780*/  ISETP.GE.OR P2, PT, R17, UR11, P2 ;  /* 0x0000000b11007c0c */ /* 0x000fe40009746670 */
[----:B------:R-:W-:-:S03]  /*0790*/  ISETP.GE.OR P1, PT, R22, UR11, P1 ;  /* 0x0000000b16007c0c */ /* 0x000fc60008f26670 */
[----:B------:R-:W-:-:S05]  /*07a0*/  @!P0 SHF.R.U32.HI R29, RZ, 0x2, R29 ;  /* 0x00000002ff1d8819 */ /* 0x000fca000001161d */
[----:B------:R-:W-:Y:S02]  /*07b0*/  @!P0 IMAD R29, R14, UR5, R29 ;  /* 0x000000050e1d8c24 */ /* 0x000fe4000f8e021d */
[----:B------:R-:W0:Y:S01]  /*07c0*/  @!P0 LDC.64 R14, c[0x0][0x380] ;  /* 0x0000e000ff0e8b82 */ /* 0x000e220000000a00 */
[----:B------:R-:W-:Y:S02]  /*07d0*/  @!P2 SHF.R.U32.HI R16, RZ, 0x2, R16 ;  /* 0x00000002ff10a819 */ /* 0x000fe40000011610 */
[----:B------:R-:W-:-:S03]  /*07e0*/  @!P1 SHF.R.U32.HI R13, RZ, 0x2, R12 ;  /* 0x00000002ff0d9819 */ /* 0x000fc6000001160c */
[----:B------:R-:W-:Y:S01]  /*07f0*/  @!P2 IMAD R17, R17, UR5, R16 ;  /* 0x000000051111ac24 */ /* 0x000fe2000f8e0210 */
[C---:B------:R-:W-:Y:S01]  /*0800*/  LOP3.LUT R16, R21.reuse, 0xf, RZ, 0xc0, !PT ;  /* 0x0000000f15107812 */ /* 0x040fe200078ec0ff */
[----:B------:R-:W-:Y:S02]  /*0810*/  @!P1 IMAD R22, R22, UR5, R13 ;  /* 0x0000000516169c24 */ /* 0x000fe4000f8e020d */
[----:B------:R-:W1:Y:S02]  /*0820*/  @!P1 LDC.64 R12, c[0x0][0x380] ;  /* 0x0000e000ff0c9b82 */ /* 0x000e640000000a00 */
[----:B------:R-:W-:Y:S01]  /*0830*/  VIADD R16, R16, UR4 ;  /* 0x0000000410107c36 */ /* 0x000fe20008000000 */
[----:B------:R-:W-:Y:S01]  /*0840*/  LEA.HI R24, R21, UR6, RZ, 0x1c ;  /* 0x0000000615187c11 */ /* 0x000fe2000f8fe0ff */
[----:B0-----:R-:W-:-:S04]  /*0850*/  @!P0 IMAD.WIDE.U32 R28, R29, 0x4, R14 ;  /* 0x000000041d1c8825 */ /* 0x001fc800078e000e */
[----:B------:R-:W0:Y:S01]  /*0860*/  @!P2 LDC.64 R14, c[0x0][0x380] ;  /* 0x0000e000ff0eab82 */ /* 0x000e220000000a00 */
[----:B------:R-:W-:Y:S01]  /*0870*/  ISETP.GE.AND P3, PT, R16, UR10, PT ;  /* 0x0000000a10007c0c */ /* 0x000fe2000bf66270 */
[----:B------:R-:W2:Y:S03]  /*0880*/  @!P0 LDG.E.CONSTANT R29, desc[UR8][R28.64] ;  /* 0x000000081c1d8981 */ /* 0x000ea6000c1e9900 */
[----:B------:R-:W-:Y:S01]  /*0890*/  ISETP.GE.OR P3, PT, R24, UR11, P3 ;  /* 0x0000000b18007c0c */ /* 0x000fe20009f66670 */
[----:B-1----:R-:W-:-:S06]  /*08a0*/  @!P1 IMAD.WIDE.U32 R12, R22, 0x4, R12 ;  /* 0x00000004160c9825 */ /* 0x002fcc00078e000c */
[----:B------:R-:W3:Y:S06]  /*08b0*/  @!P1 LDG.E.CONSTANT R13, desc[UR8][R12.64] ;  /* 0x000000080c0d9981 */ /* 0x000eec000c1e9900 */
[----:B------:R-:W-:-:S05]  /*08c0*/  @!P3 SHF.R.U32.HI R22, RZ, 0x2, R16 ;  /* 0x00000002ff16b819 */ /* 0x000fca0000011610 */
[----:B------:R-:W-:Y:S02]  /*08d0*/  @!P3 IMAD R22, R24, UR5, R22 ;  /* 0x000000051816bc24 */ /* 0x000fe4000f8e0216 */
[----:B0-----:R-:W-:Y:S02]  /*08e0*/  @!P2 IMAD.WIDE.U32 R14, R17, 0x4, R14 ;  /* 0x00000004110ea825 */ /* 0x001fe400078e000e */
[----:B------:R-:W0:Y:S04]  /*08f0*/  @!P3 LDC.64 R16, c[0x0][0x380] ;  /* 0x0000e000ff10bb82 */ /* 0x000e280000000a00 */
[----:B------:R-:W4:Y:S01]  /*0900*/  @!P2 LDG.E.CONSTANT R15, desc[UR8][R14.64] ;  /* 0x000000080e0fa981 */ /* 0x000f22000c1e9900 */
[----:B0-----:R-:W-:-:S06]  /*0910*/  @!P3 IMAD.WIDE.U32 R16, R22, 0x4, R16 ;  /* 0x000000041610b825 */ /* 0x001fcc00078e0010 */
[----:B------:R-:W5:Y:S01]  /*0920*/  @!P3 LDG.E.CONSTANT R17, desc[UR8][R16.64] ;  /* 0x000000081011b981 */ /* 0x000f62000c1e9900 */
[----:B------:R-:W-:-:S04]  /*0930*/  IADD3 R23, PT, PT, R0, R23, R0 ;  /* 0x0000001700177210 */ /* 0x000fc80007ffe000 */
[C---:B------:R-:W-:Y:S01]  /*0940*/  IADD3 R23, PT, PT, R0.reuse, R23, R0 ;  /* 0x0000001700177210 */ /* 0x040fe20007ffe000 */
[C---:B------:R-:W-:Y:S02]  /*0950*/  IMAD R27, R0.reuse, 0x4, R27 ;  /* 0x00000004001b7824 */ /* 0x040fe400078e021b */
[C---:B------:R-:W-:Y:S02]  /*0960*/  IMAD R25, R0.reuse, 0x4, R25 ;  /* 0x0000000400197824 */ /* 0x040fe400078e0219 */
[----:B------:R-:W-:Y:S02]  /*0970*/  IMAD R21, R0, 0x4, R21 ;  /* 0x0000000400157824 */ /* 0x000fe400078e0215 */
[----:B--2---:R-:W-:Y:S01]  /*0980*/  @!P0 IMAD.IADD R4, R4, 0x1, R29 ;  /* 0x0000000104048824 */ /* 0x004fe200078e021d */
[----:B------:R-:W-:-:S03]  /*0990*/  ISETP.GE.U32.AND P0, PT, R23, 0x100, PT ;  /* 0x000001001700780c */ /* 0x000fc60003f06070 */
[----:B---3--:R-:W-:-:S04]  /*09a0*/  @!P1 IMAD.IADD R4, R4, 0x1, R13 ;  /* 0x0000000104049824 */ /* 0x008fc800078e020d */
[----:B----4-:R-:W-:-:S04]  /*09b0*/  @!P2 IMAD.IADD R4, R4, 0x1, R15 ;  /* 0x000000010404a824 */ /* 0x010fc800078e020f */
[----:B-----5:R-:W-:Y:S02]  /*09c0*/  @!P3 IMAD.IADD R4, R4, 0x1, R17 ;  /* 0x000000010404b824 */ /* 0x020fe400078e0211 */
[----:B------:R-:W-:Y:S05]  /*09d0*/  @!P0 BRA `(.L_x_92) ;  /* 0xfffffffc00348947 */ /* 0x000fea000383ffff */
.L_x_85:
[----:B01----:R-:W-:Y:S05]  /*09e0*/  BSYNC.RECONVERGENT B1 ;  /* 0x0000000000017941 */ /* 0x003fea0003800200 */
.L_x_84:
[----:B------:R-:W0:Y:S01]  /*09f0*/  LDCU UR10, c[0x0][0x398] ;  /* 0x00007300ff0a77ac */ /* 0x000e220008000800 */
[----:B------:R-:W-:-:S04]  /*0a00*/  UIADD3 UR4, UPT, UPT, UR4, 0x10, URZ ;  /* 0x0000001004047890 */ /* 0x000fc8000fffe0ff */
[----:B0-----:R-:W-:Y:S01]  /*0a10*/  UISETP.GE.AND UP0, UPT, UR4, UR10, UPT ;  /* 0x0000000a0400728c */ /* 0x001fe2000bf06270 */
[----:B------:R-:W-:Y:S08]  /*0a20*/  BAR.SYNC.DEFER_BLOCKING 0x0 ;  /* 0x0000000000007b1d */ /* 0x000ff00000010000 */
[----:B------:R-:W-:Y:S05]  /*0a30*/  BRA.U !UP0, `(.L_x_93) ;  /* 0xfffffff908307547 */ /* 0x000fea000b83ffff */
[----:B------:R-:W-:-:S07]  /*0a40*/  I2FP.F32.S32 R4, R4 ;  /* 0x0000000400047245 */ /* 0x000fce0000201400 */
.L_x_83:
        /* <DEDUP_REMOVED lines=8> */
.L_x_94:
        /* <DEDUP_REMOVED lines=11> */
.L_x_111:


//--------------------- .text._Z19profile_load_x_onlyILi16ELi16ELi16ELi8EEvPK6__halfPS0_iii --------------------------
	.section	.text._Z19profile_load_x_onlyILi16ELi16ELi16ELi8EEvPK6__halfPS0_iii,"ax",@progbits
	.align	128
        .global         _Z19profile_load_x_onlyILi16ELi16ELi16ELi8EEvPK6__halfPS0_iii
        .type           _Z19profile_load_x_onlyILi16ELi16ELi16ELi8EEvPK6__halfPS0_iii,@function
        .size           _Z19profile_load_x_onlyILi16ELi16ELi16ELi8EEvPK6__halfPS0_iii,(.L_x_112 - _Z19profile_load_x_onlyILi16ELi16ELi16ELi8EEvPK6__halfPS0_iii)
        .other          _Z19profile_load_x_onlyILi16ELi16ELi16ELi8EEvPK6__halfPS0_iii,@"STO_CUDA_ENTRY STV_DEFAULT"
_Z19profile_load_x_onlyILi16ELi16ELi16ELi8EEvPK6__halfPS0_iii:
.text._Z19profile_load_x_onlyILi16ELi16ELi16ELi8EEvPK6__halfPS0_iii:
[----:B------:R-:W-:Y:S01]  /*0000*/  LDC R1, c[0x0][0x37c] ;  /* 0x0000df00ff017b82 */ /* 0x000fe20000000800 */
[----:B------:R-:W0:Y:S07]  /*0010*/  LDCU UR4, c[0x0][0x398] ;  /* 0x00007300ff0477ac */ /* 0x000e2e0008000800 */
[----:B------:R-:W1:Y:S01]  /*0020*/  S2UR UR10, SR_CTAID.Y ;  /* 0x00000000000a79c3 */ /* 0x000e620000002600 */
[----:B------:R-:W-:Y:S01]  /*0030*/  IMAD.MOV.U32 R0, RZ, RZ, RZ ;  /* 0x000000ffff007224 */ /* 0x000fe200078e00ff */
[----:B------:R-:W2:Y:S01]  /*0040*/  LDCU.64 UR8, c[0x0][0x358] ;  /* 0x00006b00ff0877ac */ /* 0x000ea20008000a00 */
[----:B0-----:R-:W-:-:S09]  /*0050*/  UISETP.GE.AND UP0, UPT, UR4, 0x1, UPT ;  /* 0x000000010400788c */ /* 0x001fd2000bf06270 */
[----:B--2---:R-:W-:Y:S05]  /*0060*/  BRA.U !UP0, `(.L_x_95) ;  /* 0x0000000d08307547 */ /* 0x004fea000b800000 */
[----:B------:R-:W0:Y:S01]  /*0070*/  LDC R2, c[0x0][0x360] ;  /* 0x0000d800ff027b82 */ /* 0x000e220000000800 */
[----:B------:R-:W2:Y:S01]  /*0080*/  S2R R3, SR_TID.X ;  /* 0x0000000000037919 */ /* 0x000ea20000002100 */
[----:B-1----:R-:W-:Y:S01]  /*0090*/  USHF.L.U32 UR7, UR10, 0x4, URZ ;  /* 0x000000040a077899 */ /* 0x002fe200080006ff */
[----:B------:R-:W-:Y:S01]  /*00a0*/  UMOV UR4, URZ ;  /* 0x000000ff00047c82 */ /* 0x000fe20008000000 */
[----:B0-----:R-:W0:Y:S01]  /*00b0*/  I2F.U32.RP R8, R2 ;  /* 0x0000000200087306 */ /* 0x001e220000209000 */
[----:B------:R-:W-:Y:S02]  /*00c0*/  ISETP.NE.U32.AND P2, PT, R2, RZ, PT ;  /* 0x000000ff0200720c */ /* 0x000fe40003f45070 */
[----:B--2---:R-:W-:-:S04]  /*00d0*/  IADD3 R5, PT, PT, R3, R2, RZ ;  /* 0x0000000203057210 */ /* 0x004fc80007ffe0ff */
        /* <DEDUP_REMOVED lines=13> */
[----:B------:R-:W-:Y:S01]  /*01b0*/  IMAD.HI.U32 R9, R8, R7, RZ ;  /* 0x0000000708097227 */ /* 0x000fe200078e00ff */
[----:B------:R-:W-:-:S03]  /*01c0*/  LEA.HI R8, R3, UR7, RZ, 0x1c ;  /* 0x0000000703087c11 */ /* 0x000fc6000f8fe0ff */
[----:B------:R-:W-:-:S04]  /*01d0*/  IMAD.MOV R0, RZ, RZ, -R9 ;  /* 0x000000ffff007224 */ /* 0x000fc800078e0a09 */
[----:B------:R-:W-:Y:S02]  /*01e0*/  IMAD R7, R2, R0, R7 ;  /* 0x0000000002077224 */ /* 0x000fe400078e0207 */
[----:B------:R-:W-:-:S03]  /*01f0*/  IMAD.MOV.U32 R0, RZ, RZ, RZ ;  /* 0x000000ffff007224 */ /* 0x000fc600078e00ff */
[----:B------:R-:W-:-:S13]  /*0200*/  ISETP.GE.U32.AND P0, PT, R7, R2, PT ;  /* 0x000000020700720c */ /* 0x000fda0003f06070 */
[----:B------:R-:W-:Y:S01]  /*0210*/  @P0 IMAD.IADD R7, R7, 0x1, -R2 ;  /* 0x0000000107070824 */ /* 0x000fe200078e0a02 */
[----:B------:R-:W-:-:S04]  /*0220*/  @P0 IADD3 R9, PT, PT, R9, 0x1, RZ ;  /* 0x0000000109090810 */ /* 0x000fc80007ffe0ff */
[-C--:B------:R-:W-:Y:S02]  /*0230*/  ISETP.GE.U32.AND P1, PT, R7, R2.reuse, PT ;  /* 0x000000020700720c */ /* 0x080fe40003f26070 */
[----:B------:R-:W-:-:S04]  /*0240*/  IADD3 R7, PT, PT, R5, R2, RZ ;  /* 0x0000000205077210 */ /* 0x000fc80007ffe0ff */
[C---:B------:R-:W-:Y:S02]  /*0250*/  LOP3.LUT R11, R7.reuse, 0xf, RZ, 0xc0, !PT ;  /* 0x0000000f070b7812 */ /* 0x040fe400078ec0ff */
[----:B------:R-:W-:-:S05]  /*0260*/  LEA.HI R12, R7, UR7, RZ, 0x1c ;  /* 0x00000007070c7c11 */ /* 0x000fca000f8fe0ff */
[----:B------:R-:W-:Y:S01]  /*0270*/  @P1 VIADD R9, R9, 0x1 ;  /* 0x0000000109091836 */ /* 0x000fe20000000000 */
[----:B------:R-:W-:-:S05]  /*0280*/  @!P2 LOP3.LUT R9, RZ, R2, RZ, 0x33, !PT ;  /* 0x00000002ff09a212 */ /* 0x000fca00078e33ff */
[----:B------:R-:W-:Y:S01]  /*0290*/  IMAD.IADD R4, R4, 0x1, R9 ;  /* 0x0000000104047824 */ /* 0x000fe200078e0209 */
[----:B------:R-:W-:-:S04]  /*02a0*/  LOP3.LUT R9, R5, 0xf, RZ, 0xc0, !PT ;  /* 0x0000000f05097812 */ /* 0x000fc800078ec0ff */
[----:B------:R-:W-:-:S07]  /*02b0*/  LOP3.LUT R13, R4, 0x3, RZ, 0xc0, !PT ;  /* 0x00000003040d7812 */ /* 0x000fce00078ec0ff */
.L_x_105:
[----:B------:R-:W-:Y:S01]  /*02c0*/  ISETP.GT.U32.AND P0, PT, R3, 0xff, PT ;  /* 0x000000ff0300780c */ /* 0x000fe20003f04070 */
[----:B------:R-:W0:Y:S01]  /*02d0*/  LDCU UR11, c[0x0][0x398] ;  /* 0x00007300ff0b77ac */ /* 0x000e220008000800 */
[----:B------:R-:W-:Y:S01]  /*02e0*/  BSSY.RECONVERGENT B1, `(.L_x_96) ;  /* 0x000009f000017945 */ /* 0x000fe20003800200 */
[----:B------:R-:W1:Y:S10]  /*02f0*/  LDCU UR12, c[0x0][0x390] ;  /* 0x00007200ff0c77ac */ /* 0x000e740008000800 */
[----:B--234-:R-:W-:Y:S05]  /*0300*/  @P0 BRA `(.L_x_97) ;  /* 0x0000000800700947 */ /* 0x01cfea0003800000 */
        /* <DEDUP_REMOVED lines=13> */
[----:B------:R-:W-:-:S04]  /*03e0*/  IMAD R21, R8, R17, R16 ;  /* 0x0000001108157224 */ /* 0x000fc800078e0210 */
[----:B--2---:R-:W-:-:S06]  /*03f0*/  IMAD.WIDE.U32 R14, R21, 0x2, R14 ;  /* 0x00000002150e7825 */ /* 0x004fcc00078e000e */
[----:B------:R-:W2:Y:S01]  /*0400*/  LDG.E.U16.CONSTANT R14, desc[UR8][R14.64] ;  /* 0x000000080e0e7981 */ /* 0x000ea2000c1e9500 */
[----:B------:R-:W3:Y:S01]  /*0410*/  S2UR UR6, SR_CgaCtaId ;  /* 0x00000000000679c3 */ /* 0x000ee20000008800 */
[----:B------:R-:W-:Y:S01]  /*0420*/  IMAD.SHL.U32 R16, R3, 0x2, RZ ;  /* 0x0000000203107824 */ /* 0x000fe200078e00ff */
[----:B------:R-:W-:-:S04]  /*0430*/  UMOV UR5, 0x400 ;  /* 0x0000040000057882 */ /* 0x000fc80000000000 */
[----:B------:R-:W-:Y:S01]  /*0440*/  LOP3.LUT R16, R16, 0x7e0, RZ, 0xc0, !PT ;  /* 0x000007e010107812 */ /* 0x000fe200078ec0ff */
[----:B---3--:R-:W-:-:S06]  /*0450*/  ULEA UR5, UR6, UR5, 0x18 ;  /* 0x0000000506057291 */ /* 0x008fcc000f8ec0ff */
[----:B------:R-:W-:-:S05]  /*0460*/  IADD3 R21, PT, PT, R16, UR5, RZ ;  /* 0x0000000510157c10 */ /* 0x000fca000fffe0ff */
[----:B------:R-:W-:-:S05]  /*0470*/  IMAD R21, R6, 0x2, R21 ;  /* 0x0000000206157824 */ /* 0x000fca00078e0215 */
[----:B--2---:R2:W-:Y:S01]  /*0480*/  STS.U16 [R21], R14 ;  /* 0x0000000e15007388 */ /* 0x0045e20000000400 */
[----:B------:R-:W-:-:S05]  /*0490*/  HADD2.F32 R23, -RZ, R14.H0_H0 ;  /* 0x2000000eff177230 */ /* 0x000fca0000004100 */
[----:B------:R-:W-:-:S07]  /*04a0*/  FADD R0, R0, R23 ;  /* 0x0000001700007221 */ /* 0x000fce0000000000 */
.L_x_101:
[----:B01----:R-:W-:Y:S05]  /*04b0*/  BSYNC.RECONVERGENT B2 ;  /* 0x0000000000027941 */ /* 0x003fea0003800200 */
.L_x_100:
[----:B------:R-:W-:Y:S01]  /*04c0*/  IMAD.MOV.U32 R25, RZ, RZ, R5 ;  /* 0x000000ffff197224 */ /* 0x000fe200078e0005 */
[----:B------:R-:W-:Y:S06]  /*04d0*/  @!P1 BRA `(.L_x_99) ;  /* 0x0000000000a89947 */ /* 0x000fec0003800000 */
[----:B------:R-:W-:Y:S01]  /*04e0*/  VIADD R16, R9, UR4 ;  /* 0x0000000409107c36 */ /* 0x000fe20008000000 */
[----:B------:R-:W-:Y:S01]  /*04f0*/  BSSY.RECONVERGENT B2, `(.L_x_102) ;  /* 0x0000013000027945 */ /* 0x000fe20003800200 */
[----:B------:R-:W-:-:S03]  /*0500*/  ISETP.NE.AND P1, PT, R13, 0x1, PT ;  /* 0x000000010d00780c */ /* 0x000fc60003f25270 */
[----:B------:R-:W-:-:S04]  /*0510*/  ISETP.GE.AND P0, PT, R16, R17, PT ;  /* 0x000000111000720c */ /* 0x000fc80003f06270 */
[----:B------:R-:W-:-:S13]  /*0520*/  ISETP.GE.OR P0, PT, R10, R19, P0 ;  /* 0x000000130a00720c */ /* 0x000fda0000706670 */
[----:B------:R-:W-:Y:S05]  /*0530*/  @P0 BRA `(.L_x_103) ;  /* 0x0000000000380947 */ /* 0x000fea0003800000 */
[----:B--2---:R-:W0:Y:S01]  /*0540*/  LDC.64 R14, c[0x0][0x380] ;  /* 0x0000e000ff0e7b82 */ /* 0x004e220000000a00 */
[----:B------:R-:W-:-:S04]  /*0550*/  IMAD R21, R10, R17, R16 ;  /* 0x000000110a157224 */ /* 0x000fc800078e0210 */
[----:B0-----:R-:W-:-:S06]  /*0560*/  IMAD.WIDE.U32 R14, R21, 0x2, R14 ;  /* 0x00000002150e7825 */ /* 0x001fcc00078e000e */
[----:B------:R-:W2:Y:S01]  /*0570*/  LDG.E.U16.CONSTANT R14, desc[UR8][R14.64] ;  /* 0x000000080e0e7981 */ /* 0x000ea2000c1e9500 */
[----:B------:R-:W0:Y:S01]  /*0580*/  S2UR UR6, SR_CgaCtaId ;  /* 0x00000000000679c3 */ /* 0x000e220000008800 */
[----:B------:R-:W-:Y:S01]  /*0590*/  SHF.L.U32 R16, R5, 0x1, RZ ;  /* 0x0000000105107819 */ /* 0x000fe200000006ff */
[----:B------:R-:W-:-:S03]  /*05a0*/  UMOV UR5, 0x400 ;  /* 0x0000040000057882 */ /* 0x000fc60000000000 */
[----:B------:R-:W-:Y:S01]  /*05b0*/  LOP3.LUT R16, R16, 0xffffffe0, RZ, 0xc0, !PT ;  /* 0xffffffe010107812 */ /* 0x000fe200078ec0ff */
[----:B0-----:R-:W-:-:S06]  /*05c0*/  ULEA UR5, UR6, UR5, 0x18 ;  /* 0x0000000506057291 */ /* 0x001fcc000f8ec0ff */
[----:B------:R-:W-:-:S04]  /*05d0*/  VIADD R16, R16, UR5 ;  /* 0x0000000510107c36 */ /* 0x000fc80008000000 */
[----:B------:R-:W-:-:S05]  /*05e0*/  IMAD R21, R9, 0x2, R16 ;  /* 0x0000000209157824 */ /* 0x000fca00078e0210 */
[----:B--2---:R0:W-:Y:S01]  /*05f0*/  STS.U16 [R21], R14 ;  /* 0x0000000e15007388 */ /* 0x0041e20000000400 */
[----:B------:R-:W-:-:S05]  /*0600*/  HADD2.F32 R23, -RZ, R14.H0_H0 ;  /* 0x2000000eff177230 */ /* 0x000fca0000004100 */
[----:B------:R-:W-:-:S07]  /*0610*/  FADD R0, R0, R23 ;  /* 0x0000001700007221 */ /* 0x000fce0000000000 */
.L_x_103:
[----:B------:R-:W-:Y:S05]  /*0620*/  BSYNC.RECONVERGENT B2 ;  /* 0x0000000000027941 */ /* 0x000fea0003800200 */
.L_x_102:
[----:B------:R-:W-:Y:S01]  /*0630*/  IMAD.MOV.U32 R25, RZ, RZ, R7 ;  /* 0x000000ffff197224 */ /* 0x000fe200078e0007 */
[----:B------:R-:W-:Y:S06]  /*0640*/  @!P1 BRA `(.L_x_99) ;  /* 0x00000000004c9947 */ /* 0x000fec0003800000 */
[----:B------:R-:W-:Y:S01]  /*0650*/  IADD3 R16, PT, PT, R11, UR4, RZ ;  /* 0x000000040b107c10 */ /* 0x000fe2000fffe0ff */
[----:B------:R-:W-:-:S03]  /*0660*/  IMAD.IADD R25, R7, 0x1, R2 ;  /* 0x0000000107197824 */ /* 0x000fc600078e0202 */
[----:B------:R-:W-:-:S04]  /*0670*/  ISETP.GE.AND P0, PT, R16, R17, PT ;  /* 0x000000111000720c */ /* 0x000fc80003f06270 */
[----:B------:R-:W-:-:S13]  /*0680*/  ISETP.GE.OR P0, PT, R12, R19, P0 ;  /* 0x000000130c00720c */ /* 0x000fda0000706670 */
[----:B------:R-:W-:Y:S05]  /*0690*/  @P0 BRA `(.L_x_99) ;  /* 0x0000000000380947 */ /* 0x000fea0003800000 */
[----:B0-2---:R-:W0:Y:S01]  /*06a0*/  LDC.64 R14, c[0x0][0x380] ;  /* 0x0000e000ff0e7b82 */ /* 0x005e220000000a00 */
[----:B------:R-:W-:-:S04]  /*06b0*/  IMAD R17, R12, R17, R16 ;  /* 0x000000110c117224 */ /* 0x000fc800078e0210 */
[----:B0-----:R-:W-:-:S06]  /*06c0*/  IMAD.WIDE.U32 R14, R17, 0x2, R14 ;  /* 0x00000002110e7825 */ /* 0x001fcc00078e000e */
[----:B------:R-:W2:Y:S01]  /*06d0*/  LDG.E.U16.CONSTANT R14, desc[UR8][R14.64] ;  /* 0x000000080e0e7981 */ /* 0x000ea2000c1e9500 */
[----:B------:R-:W0:Y:S01]  /*06e0*/  S2UR UR6, SR_CgaCtaId ;  /* 0x00000000000679c3 */ /* 0x000e220000008800 */
[----:B------:R-:W-:Y:S01]  /*06f0*/  IMAD.SHL.U32 R16, R7, 0x2, RZ ;  /* 0x0000000207107824 */ /* 0x000fe200078e00ff */
[----:B------:R-:W-:-:S04]  /*0700*/  UMOV UR5, 0x400 ;  /* 0x0000040000057882 */ /* 0x000fc80000000000 */
[----:B------:R-:W-:Y:S01]  /*0710*/  LOP3.LUT R16, R16, 0xffffffe0, RZ, 0xc0, !PT ;  /* 0xffffffe010107812 */ /* 0x000fe200078ec0ff */
[----:B0-----:R-:W-:-:S06]  /*0720*/  ULEA UR5, UR6, UR5, 0x18 ;  /* 0x0000000506057291 */ /* 0x001fcc000f8ec0ff */
[----:B------:R-:W-:-:S05]  /*0730*/  VIADD R16, R16, UR5 ;  /* 0x0000000510107c36 */ /* 0x000fca0008000000 */
[----:B------:R-:W-:-:S05]  /*0740*/  LEA R17, R11, R16, 0x1 ;  /* 0x000000100b117211 */ /* 0x000fca00078e08ff */
[----:B--2---:R3:W-:Y:S01]  /*0750*/  STS.U16 [R17], R14 ;  /* 0x0000000e11007388 */ /* 0x0047e20000000400 */
[----:B------:R-:W-:-:S05]  /*0760*/  HADD2.F32 R19, -RZ, R14.H0_H0 ;  /* 0x2000000eff137230 */ /* 0x000fca0000004100 */
[----:B------:R-:W-:-:S07]  /*0770*/  FADD R0, R0, R19 ;  /* 0x0000001300007221 */ /* 0x000fce0000000000 */
.L_x_99:
[----:B01----:R-:W-:Y:S05]  /*0780*/  BSYNC.RECONVERGENT B0 ;  /* 0x0000000000007941 */ /* 0x003fea0003800200 */
.L_x_98:
[----:B------:R-:W-:-:S13]  /*0790*/  ISETP.GE.U32.AND P0, PT, R4, 0x3, PT ;  /* 0x000000030400780c */ /* 0x000fda0003f06070 */
[----:B------:R-:W-:Y:S05]  /*07a0*/  @!P0 BRA `(.L_x_97) ;  /* 0x0000000400488947 */ /* 0x000fea0003800000 */
[C-C-:B--2---:R-:W-:Y:S02]  /*07b0*/  IMAD R21, R2.reuse, 0x2, R25.reuse ;  /* 0x0000000202157824 */ /* 0x144fe400078e0219 */
[----:B------:R-:W-:Y:S02]  /*07c0*/  IMAD R19, R2, 0x3, R25 ;  /* 0x0000000302137824 */ /* 0x000fe400078e0219 */
[----:B------:R-:W-:-:S07]  /*07d0*/  IMAD.IADD R23, R25, 0x1, R2 ;  /* 0x0000000119177824 */ /* 0x000fce00078e0202 */
.L_x_104:
[----:B----4-:R-:W-:Y:S02]  /*07e0*/  LOP3.LUT R22, R25, 0xf, RZ, 0xc0, !PT ;  /* 0x0000000f19167812 */ /* 0x010fe400078ec0ff */
[----:B------:R-:W-:Y:S02]  /*07f0*/  SHF.R.U32.HI R27, RZ, 0x4, R25 ;  /* 0x00000004ff1b7819 */ /* 0x000fe40000011619 */
[----:B------:R-:W-:Y:S01]  /*0800*/  LOP3.LUT R20, R23, 0xf, RZ, 0xc0, !PT ;  /* 0x0000000f17147812 */ /* 0x000fe200078ec0ff */
[----:B------:R-:W-:Y:S01]  /*0810*/  VIADD R16, R22, UR4 ;  /* 0x0000000416107c36 */ /* 0x000fe20008000000 */
[----:B---3--:R-:W-:Y:S02]  /*0820*/  IADD3 R17, PT, PT, R27, UR7, RZ ;  /* 0x000000071b117c10 */ /* 0x008fe4000fffe0ff */
[----:B------:R-:W-:Y:S02]  /*0830*/  SHF.R.U32.HI R26, RZ, 0x4, R23 ;  /* 0x00000004ff1a7819 */ /* 0x000fe40000011617 */
[----:B------:R-:W-:-:S03]  /*0840*/  ISETP.GE.AND P0, PT, R16, UR11, PT ;  /* 0x0000000b10007c0c */ /* 0x000fc6000bf06270 */
[----:B------:R-:W-:Y:S01]  /*0850*/  VIADD R24, R26, UR7 ;  /* 0x000000071a187c36 */ /* 0x000fe20008000000 */
[----:B------:R-:W-:-:S13]  /*0860*/  ISETP.GE.OR P0, PT, R17, UR12, P0 ;  /* 0x0000000c11007c0c */ /* 0x000fda0008706670 */
[----:B------:R-:W0:Y:S01]  /*0870*/  @!P0 S2R R29, SR_CgaCtaId ;  /* 0x00000000001d8919 */ /* 0x000e220000008800 */
[----:B------:R-:W1:Y:S01]  /*0880*/  @!P0 LDC.64 R14, c[0x0][0x380] ;  /* 0x0000e000ff0e8b82 */ /* 0x000e620000000a00 */
[----:B------:R-:W-:Y:S01]  /*0890*/  @!P0 MOV R18, 0x400 ;  /* 0x0000040000128802 */ /* 0x000fe20000000f00 */
[----:B------:R-:W-:-:S04]  /*08a0*/  @!P0 IMAD R17, R17, UR11, R16 ;  /* 0x0000000b11118c24 */ /* 0x000fc8000f8e0210 */
[----:B-1----:R-:W-:-:S04]  /*08b0*/  @!P0 IMAD.WIDE.U32 R16, R17, 0x2, R14 ;  /* 0x0000000211108825 */ /* 0x002fc800078e000e */
[----:B------:R-:W-:Y:S01]  /*08c0*/  VIADD R15, R20, UR4 ;  /* 0x00000004140f7c36 */ /* 0x000fe20008000000 */
[----:B0-----:R-:W-:-:S04]  /*08d0*/  @!P0 LEA R18, R29, R18, 0x18 ;  /* 0x000000121d128211 */ /* 0x001fc800078ec0ff */
[----:B------:R-:W-:Y:S01]  /*08e0*/  ISETP.GE.AND P1, PT, R15, UR11, PT ;  /* 0x0000000b0f007c0c */ /* 0x000fe2000bf26270 */
[----:B------:R-:W-:-:S03]  /*08f0*/  @!P0 IMAD R27, R27, 0x20, R18 ;  /* 0x000000201b1b8824 */ /* 0x000fc600078e0212 */
[----:B------:R-:W-:Y:S01]  /*0900*/  ISETP.GE.OR P1, PT, R24, UR12, P1 ;  /* 0x0000000c18007c0c */ /* 0x000fe20008f26670 */
[----:B------:R0:W2:-:S12]  /*0910*/  @!P0 LDG.E.U16.CONSTANT R18, desc[UR8][R16.64] ;  /* 0x0000000810128981 */ /* 0x000098000c1e9500 */
[----:B------:R-:W1:Y:S01]  /*0920*/  @!P1 S2R R14, SR_CgaCtaId ;  /* 0x00000000000e9919 */ /* 0x000e620000008800 */
[----:B------:R-:W-:Y:S02]  /*0930*/  @!P1 MOV R29, 0x400 ;  /* 0x00000400001d9802 */ /* 0x000fe40000000f00 */
[----:B------:R-:W-:Y:S01]  /*0940*/  LOP3.LUT R28, R21, 0xf, RZ, 0xc0, !PT ;  /* 0x0000000f151c7812 */ /* 0x000fe200078ec0ff */
[----:B------:R-:W-:Y:S01]  /*0950*/  @!P0 IMAD R27, R22, 0x2, R27 ;  /* 0x00000002161b8824 */ /* 0x000fe200078e021b */
[----:B------:R-:W-:Y:S01]  /*0960*/  SHF.R.U32.HI R22, RZ, 0x4, R21 ;  /* 0x00000004ff167819 */ /* 0x000fe20000011615 */
[----:B------:R-:W-:-:S03]  /*0970*/  @!P1 IMAD R24, R24, UR11, R15 ;  /* 0x0000000b18189c24 */ /* 0x000fc6000f8e020f */
[----:B0-----:R-:W-:Y:S02]  /*0980*/  IADD3 R17, PT, PT, R22, UR7, RZ ;  /* 0x0000000716117c10 */ /* 0x001fe4000fffe0ff */
[----:B-1----:R-:W-:Y:S02]  /*0990*/  @!P1 LEA R29, R14, R29, 0x18 ;  /* 0x0000001d0e1d9211 */ /* 0x002fe400078ec0ff */
[----:B------:R-:W0:Y:S02]  /*09a0*/  @!P1 LDC.64 R14, c[0x0][0x380] ;  /* 0x0000e000ff0e9b82 */ /* 0x000e240000000a00 */
[----:B------:R-:W-:Y:S01]  /*09b0*/  @!P1 LEA R29, R26, R29, 0x5 ;  /* 0x0000001d1a1d9211 */ /* 0x000fe200078e28ff */
[----:B------:R-:W-:-:S05]  /*09c0*/  VIADD R26, R28, UR4 ;  /* 0x000000041c1a7c36 */ /* 0x000fca0008000000 */
[----:B------:R-:W-:-:S04]  /*09d0*/  ISETP.GE.AND P2, PT, R26, UR11, PT ;  /* 0x0000000b1a007c0c */ /* 0x000fc8000bf46270 */
[----:B------:R-:W-:-:S13]  /*09e0*/  ISETP.GE.OR P2, PT, R17, UR12, P2 ;  /* 0x0000000c11007c0c */ /* 0x000fda0009746670 */
[----:B------:R-:W1:Y:S01]  /*09f0*/  @!P2 S2R R16, SR_CgaCtaId ;  /* 0x000000000010a919 */ /* 0x000e620000008800 */
[----:B0-----:R-:W-:-:S05]  /*0a00*/  @!P1 IMAD.WIDE.U32 R14, R24, 0x2, R14 ;  /* 0x00000002180e9825 */ /* 0x001fca00078e000e */
[----:B------:R0:W3:Y:S01]  /*0a10*/  @!P1 LDG.E.U16.CONSTANT R24, desc[UR8][R14.64] ;  /* 0x000000080e189981 */ /* 0x0000e2000c1e9500 */
[----:B------:R-:W-:Y:S01]  /*0a20*/  @!P1 IMAD R29, R20, 0x2, R29 ;  /* 0x00000002141d9824 */ /* 0x000fe200078e021d */
[----:B0-----:R-:W-:-:S04]  /*0a30*/  @!P2 MOV R14, 0x400 ;  /* 0x00000400000ea802 */ /* 0x001fc80000000f00 */
[----:B-1----:R-:W-:-:S05]  /*0a40*/  @!P2 LEA R15, R16, R14, 0x18 ;  /* 0x0000000e100fa211 */ /* 0x002fca00078ec0ff */
[----:B------:R-:W-:Y:S02]  /*0a50*/  @!P2 IMAD R20, R22, 0x20, R15 ;  /* 0x000000201614a824 */ /* 0x000fe400078e020f */
[----:B------:R-:W0:Y:S01]  /*0a60*/  @!P2 LDC.64 R14, c[0x0][0x380] ;  /* 0x0000e000ff0eab82 */ /* 0x000e220000000a00 */
[----:B------:R-:W-:Y:S01]  /*0a70*/  @!P2 IMAD R17, R17, UR11, R26 ;  /* 0x0000000b1111ac24 */ /* 0x000fe2000f8e021a */
[----:B------:R-:W-:Y:S02]  /*0a80*/  LOP3.LUT R22, R19, 0xf, RZ, 0xc0, !PT ;  /* 0x0000000f13167812 */ /* 0x000fe400078ec0ff */
[----:B------:R-:W-:-:S05]  /*0a90*/  SHF.R.U32.HI R16, RZ, 0x4, R19 ;  /* 0x00000004ff107819 */ /* 0x000fca0000011613 */
[----:B------:R-:W-:Y:S02]  /*0aa0*/  VIADD R26, R16, UR7 ;  /* 0x00000007101a7c36 */ /* 0x000fe40008000000 */
[----:B0-----:R-:W-:-:S04]  /*0ab0*/  @!P2 IMAD.WIDE.U32 R14, R17, 0x2, R14 ;  /* 0x00000002110ea825 */ /* 0x001fc800078e000e */
[----:B------:R-:W-:Y:S01]  /*0ac0*/  VIADD R17, R22, UR4 ;  /* 0x0000000416117c36 */ /* 0x000fe20008000000 */
[----:B------:R-:W-:Y:S01]  /*0ad0*/  @!P2 LEA R20, R28, R20, 0x1 ;  /* 0x000000141c14a211 */ /* 0x000fe200078e08ff */
[----:B------:R-:W4:Y:S03]  /*0ae0*/  @!P2 LDG.E.U16.CONSTANT R15, desc[UR8][R14.64] ;  /* 0x000000080e0fa981 */ /* 0x000f26000c1e9500 */
[----:B------:R-:W-:-:S04]  /*0af0*/  ISETP.GE.AND P3, PT, R17, UR11, PT ;  /* 0x0000000b11007c0c */ /* 0x000fc8000bf66270 */
[----:B------:R-:W-:-:S13]  /*0b00*/  ISETP.GE.OR P3, PT, R26, UR12, P3 ;  /* 0x0000000c1a007c0c */ /* 0x000fda0009f66670 */
[----:B------:R-:W0:Y:S01]  /*0b10*/  @!P3 S2R R28, SR_CgaCtaId ;  /* 0x00000000001cb919 */ /* 0x000e220000008800 */
[----:B------:R-:W-:Y:S01]  /*0b20*/  @!P3 IMAD R26, R26, UR11, R17 ;  /* 0x0000000b1a1abc24 */ /* 0x000fe2000f8e0211 */
[----:B------:R-:W-:-:S04]  /*0b30*/  @!P3 MOV R17, 0x400 ;  /* 0x000004000011b802 */ /* 0x000fc80000000f00 */
[----:B0-----:R-:W-:Y:S01]  /*0b40*/  @!P3 LEA R17, R28, R17, 0x18 ;  /* 0x000000111c11b211 */ /* 0x001fe200078ec0ff */
[----:B--2---:R0:W-:Y:S03]  /*0b50*/  @!P0 STS.U16 [R27], R18 ;  /* 0x000000121b008388 */ /* 0x0041e60000000400 */
[----:B0-----:R-:W-:Y:S02]  /*0b60*/  @!P3 LEA R27, R16, R17, 0x5 ;  /* 0x00000011101bb211 */ /* 0x001fe400078e28ff */
[----:B------:R-:W0:Y:S02]  /*0b70*/  @!P3 LDC.64 R16, c[0x0][0x380] ;  /* 0x0000e000ff10bb82 */ /* 0x000e240000000a00 */
[----:B0-----:R-:W-:-:S06]  /*0b80*/  @!P3 IMAD.WIDE.U32 R16, R26, 0x2, R16 ;  /* 0x000000021a10b825 */ /* 0x001fcc00078e0010 */
[----:B------:R-:W2:Y:S01]  /*0b90*/  @!P3 LDG.E.U16.CONSTANT R17, desc[UR8][R16.64] ;  /* 0x000000081011b981 */ /* 0x000ea2000c1e9500 */
[----:B------:R-:W-:Y:S01]  /*0ba0*/  @!P3 IMAD R22, R22, 0x2, R27 ;  /* 0x000000021616b824 */ /* 0x000fe200078e021b */
[----:B------:R-:W-:Y:S01]  /*0bb0*/  IADD3 R25, PT, PT, R2, R25, R2 ;  /* 0x0000001902197210 */ /* 0x000fe20007ffe002 */
[----:B------:R-:W-:-:S03]  /*0bc0*/  @!P0 HADD2.F32 R27, -RZ, R18.H0_H0 ;  /* 0x20000012ff1b8230 */ /* 0x000fc60000004100 */
[----:B------:R-:W-:Y:S02]  /*0bd0*/  IADD3 R25, PT, PT, R2, R25, R2 ;  /* 0x0000001902197210 */ /* 0x000fe40007ffe002 */
[----:B------:R-:W-:Y:S02]  /*0be0*/  @!P0 FADD R0, R0, R27 ;  /* 0x0000001b00008221 */ /* 0x000fe40000000000 */
[----:B------:R-:W-:Y:S01]  /*0bf0*/  ISETP.GE.U32.AND P0, PT, R25, 0x100, PT ;  /* 0x000001001900780c */ /* 0x000fe20003f06070 */
[C---:B------:R-:W-:Y:S01]  /*0c00*/  IMAD R23, R2.reuse, 0x4, R23 ;  /* 0x0000000402177824 */ /* 0x040fe200078e0217 */
[C---:B------:R-:W-:Y:S01]  /*0c10*/  LEA R21, R2.reuse, R21, 0x2 ;  /* 0x0000001502157211 */ /* 0x040fe200078e10ff */
[----:B------:R-:W-:Y:S01]  /*0c20*/  IMAD R19, R2, 0x4, R19 ;  /* 0x0000000402137824 */ /* 0x000fe200078e0213 */
[----:B---3--:R0:W-:Y:S02]  /*0c30*/  @!P1 STS.U16 [R29], R24 ;  /* 0x000000181d009388 */ /* 0x0081e40000000400 */
[----:B0-----:R-:W-:-:S05]  /*0c40*/  @!P1 HADD2.F32 R29, -RZ, R24.H0_H0 ;  /* 0x20000018ff1d9230 */ /* 0x001fca0000004100 */
[----:B------:R-:W-:Y:S01]  /*0c50*/  @!P1 FADD R0, R0, R29 ;  /* 0x0000001d00009221 */ /* 0x000fe20000000000 */
[----:B----4-:R4:W-:Y:S01]  /*0c60*/  @!P2 STS.U16 [R20], R15 ;  /* 0x0000000f1400a388 */ /* 0x0109e20000000400 */
[----:B------:R-:W-:-:S05]  /*0c70*/  @!P2 HADD2.F32 R27, -RZ, R15.H0_H0 ;  /* 0x2000000fff1ba230 */ /* 0x000fca0000004100 */
[----:B------:R-:W-:Y:S01]  /*0c80*/  @!P2 FADD R0, R0, R27 ;  /* 0x0000001b0000a221 */ /* 0x000fe20000000000 */
[----:B--2---:R4:W-:Y:S01]  /*0c90*/  @!P3 STS.U16 [R22], R17 ;  /* 0x000000111600b388 */ /* 0x0049e20000000400 */
[----:B------:R-:W-:-:S05]  /*0ca0*/  @!P3 HADD2.F32 R29, -RZ, R17.H0_H0 ;  /* 0x20000011ff1db230 */ /* 0x000fca0000004100 */
[----:B------:R-:W-:Y:S01]  /*0cb0*/  @!P3 FADD R0, R0, R29 ;  /* 0x0000001d0000b221 */ /* 0x000fe20000000000 */
[----:B------:R-:W-:Y:S06]  /*0cc0*/  @!P0 BRA `(.L_x_104) ;  /* 0xfffffff800c48947 */ /* 0x000fec000383ffff */
.L_x_97:
[----:B01----:R-:W-:Y:S05]  /*0cd0*/  BSYNC.RECONVERGENT B1 ;  /* 0x0000000000017941 */ /* 0x003fea0003800200 */
.L_x_96:
[----:B------:R-:W0:Y:S01]  /*0ce0*/  LDCU UR5, c[0x0][0x398] ;  /* 0x00007300ff0577ac */ /* 0x000e220008000800 */
[----:B------:R-:W-:-:S04]  /*0cf0*/  UIADD3 UR4, UPT, UPT, UR4, 0x10, URZ ;  /* 0x0000001004047890 */ /* 0x000fc8000fffe0ff */
[----:B0-----:R-:W-:Y:S01]  /*0d00*/  UISETP.GE.AND UP0, UPT, UR4, UR5, UPT ;  /* 0x000000050400728c */ /* 0x001fe2000bf06270 */
[----:B------:R-:W-:Y:S08]  /*0d10*/  BAR.SYNC.DEFER_BLOCKING 0x0 ;  /* 0x0000000000007b1d */ /* 0x000ff00000010000 */
[----:B------:R-:W-:Y:S05]  /*0d20*/  BRA.U !UP0, `(.L_x_105) ;  /* 0xfffffff508647547 */ /* 0x000fea000b83ffff */
.L_x_95:
[----:B------:R-:W1:Y:S01]  /*0d30*/  S2R R3, SR_TID.X ;  /* 0x0000000000037919 */ /* 0x000e620000002100 */
[----:B------:R-:W1:Y:S02]  /*0d40*/  S2R R2, SR_CTAID.X ;  /* 0x0000000000027919 */ /* 0x000e640000002500 */
[----:B-1----:R-:W-:-:S13]  /*0d50*/  LOP3.LUT P0, RZ, R3, UR10, R2, 0xfe, !PT ;  /* 0x0000000a03ff7c12 */ /* 0x002fda000f80fe02 */
[----:B------:R-:W-:Y:S05]  /*0d60*/  @P0 EXIT ;  /* 0x000000000000094d */ /* 0x000fea0003800000 */
[----:B------:R-:W0:Y:S01]  /*0d70*/  LDC.64 R2, c[0x0][0x388] ;  /* 0x0000e200ff027b82 */ /* 0x000e220000000a00 */
[----:B------:R-:W-:-:S05]  /*0d80*/  F2FP.F16.F32.PACK_AB R0, RZ, R0 ;  /* 0x00000000ff00723e */ /* 0x000fca00000000ff */
[----:B0-----:R-:W-:Y:S01]  /*0d90*/  STG.E.U16 desc[UR8][R2.64], R0 ;  /* 0x0000000002007986 */ /* 0x001fe2000c101508 */
[----:B------:R-:W-:Y:S05]  /*0da0*/  EXIT ;  /* 0x000000000000794d */ /* 0x000fea0003800000 */
.L_x_106:
        /* <DEDUP_REMOVED lines=13> */
.L_x_112:


//--------------------- .nv.shared._Z25profile_dequant_plus_wmmaILi16ELi16ELi16ELi8EEvPK6__halfPKiS2_S2_PS0_iiii --------------------------
	.section	.nv.shared._Z25profile_dequant_plus_wmmaILi16ELi16ELi16ELi8EEvPK6__halfPKiS2_S2_PS0_iiii,"aw",@nobits
	.sectionflags	@""
	.align	2
.nv.shared._Z25profile_dequant_plus_wmmaILi16ELi16ELi16ELi8EEvPK6__halfPKiS2_S2_PS0_iiii:
	.zero		2048


//--------------------- .nv.shared.reserved.0     --------------------------
	.section	.nv.shared.reserved.0,"aw",@nobits
	.weak		__nv_reservedSMEM_offset_0_alias
	.size		__nv_reservedSMEM_offset_0_alias, 0, 64
	.other		__nv_reservedSMEM_offset_0_alias,@"STO_CUDA_RESERVED_SHARED STV_DEFAULT"
__nv_reservedSMEM_offset_0_alias:
	.zero		0
	.zero		64


//--------------------- .nv.shared._Z20profile_dequant_onlyILi16ELi16ELi16ELi8EEvPKiPK6__halfS4_PS2_iiii --------------------------
	.section	.nv.shared._Z20profile_dequant_onlyILi16ELi16ELi16ELi8EEvPKiPK6__halfS4_PS2_iiii,"aw",@nobits
	.sectionflags	@""
	.align	2
.nv.shared._Z20profile_dequant_onlyILi16ELi16ELi16ELi8EEvPKiPK6__halfS4_PS2_iiii:
	.zero		1536


//--------------------- .nv.shared._Z19profile_load_x_onlyILi16ELi16ELi16ELi8EEvPK6__halfPS0_iii --------------------------
	.section	.nv.shared._Z19profile_load_x_onlyILi16ELi16ELi16ELi8EEvPK6__halfPS0_iii,"aw",@nobits
	.sectionflags	@""
	.align	2
.nv.shared._Z19profile_load_x_onlyILi16ELi16ELi16ELi8EEvPK6__halfPS0_iii:
	.zero		1536


//--------------------- .nv.constant0._Z25profile_dequant_plus_wmmaILi16ELi16ELi16ELi8EEvPK6__halfPKiS2_S2_PS0_iiii --------------------------
	.section	.nv.constant0._Z25profile_dequant_plus_wmmaILi16ELi16ELi16ELi8EEvPK6__halfPKiS2_S2_PS0_iiii,"a",@progbits
	.sectionflags	@""
	.align	4
.nv.constant0._Z25profile_dequant_plus_wmmaILi16ELi16ELi16ELi8EEvPK6__halfPKiS2_S2_PS0_iiii:
	.zero		952


//--------------------- .nv.constant0._Z20profile_dequant_onlyILi16ELi16ELi16ELi8EEvPKiPK6__halfS4_PS2_iiii --------------------------
	.section	.nv.constant0._Z20profile_dequant_onlyILi16ELi16ELi16ELi8EEvPKiPK6__halfS4_PS2_iiii,"a",@progbits
	.sectionflags	@""
	.align	4
.nv.constant0._Z20profile_dequant_onlyILi16ELi16ELi16ELi8EEvPKiPK6__halfS4_PS2_iiii:
	.zero		944


//--------------------- .nv.constant0._Z26profile_load_scale_zp_onlyILi16ELi16ELi16ELi8EEvPK6__halfS2_PS0_iiii --------------------------
	.section	.nv.constant0._Z26profile_load_scale_zp_onlyILi16ELi16ELi16ELi8EEvPK6__halfS2_PS0_iiii,"a",@progbits
	.sectionflags	@""
	.align	4
.nv.constant0._Z26profile_load_scale_zp_onlyILi16ELi16ELi16ELi8EEvPK6__halfS2_PS0_iiii:
	.zero		936


//--------------------- .nv.constant0._Z25profile_extract_bits_onlyILi16ELi16ELi16ELi8EEvPKiP6__halfiii --------------------------
	.section	.nv.constant0._Z25profile_extract_bits_onlyILi16ELi16ELi16ELi8EEvPKiP6__halfiii,"a",@progbits
	.sectionflags	@""
	.align	4
.nv.constant0._Z25profile_extract_bits_onlyILi16ELi16ELi16ELi8EEvPKiP6__halfiii:
	.zero		924


//--------------------- .nv.constant0._Z24profile_load_packed_onlyILi16ELi16ELi16ELi8EEvPKiP6__halfiii --------------------------
	.section	.nv.constant0._Z24profile_load_packed_onlyILi16ELi16ELi16ELi8EEvPKiP6__halfiii,"a",@progbits
	.sectionflags	@""
	.align	4
.nv.constant0._Z24profile_load_packed_onlyILi16ELi16ELi16ELi8EEvPKiP6__halfiii:
	.zero		924


//--------------------- .nv.constant0._Z19profile_load_x_onlyILi16ELi16ELi16ELi8EEvPK6__halfPS0_iii --------------------------
	.section	.nv.constant0._Z19profile_load_x_onlyILi16ELi16ELi16ELi8EEvPK6__halfPS0_iii,"a",@progbits
	.sectionflags	@""
	.align	4
.nv.constant0._Z19profile_load_x_onlyILi16ELi16ELi16ELi8EEvPK6__halfPS0_iii:
	.zero		924


//--------------------- SYMBOLS --------------------------

	.type		.nv.reservedSmem.offset0,@object
	.size		.nv.reservedSmem.offset0,0x4
	.type		.nv.reservedSmem.cap,@object
	.size		.nv.reservedSmem.cap,0x4
